//
// Generated by NVIDIA NVVM Compiler
//
// Compiler Build ID: CL-36424714
// Cuda compilation tools, release 13.0, V13.0.88
// Based on NVVM 20.0.0
//

.version 9.0
.target sm_100
.address_size 64

	// .globl	_Z23single_image_global_gpuPfiS_S_iS_S_ff
// _ZZ23single_image_global_gpuPfiS_S_iS_S_ffE14label_word_vec has been demoted
// _ZZ23single_image_global_gpuPfiS_S_iS_S_ffE10w_label_Mv has been demoted
// _ZZ23single_image_global_gpuPfiS_S_iS_S_ffE9sum_w_err has been demoted

.visible .entry _Z23single_image_global_gpuPfiS_S_iS_S_ff(
	.param .u64 .ptr .align 1 _Z23single_image_global_gpuPfiS_S_iS_S_ff_param_0,
	.param .u32 _Z23single_image_global_gpuPfiS_S_iS_S_ff_param_1,
	.param .u64 .ptr .align 1 _Z23single_image_global_gpuPfiS_S_iS_S_ff_param_2,
	.param .u64 .ptr .align 1 _Z23single_image_global_gpuPfiS_S_iS_S_ff_param_3,
	.param .u32 _Z23single_image_global_gpuPfiS_S_iS_S_ff_param_4,
	.param .u64 .ptr .align 1 _Z23single_image_global_gpuPfiS_S_iS_S_ff_param_5,
	.param .u64 .ptr .align 1 _Z23single_image_global_gpuPfiS_S_iS_S_ff_param_6,
	.param .f32 _Z23single_image_global_gpuPfiS_S_iS_S_ff_param_7,
	.param .f32 _Z23single_image_global_gpuPfiS_S_iS_S_ff_param_8
)
{
	.reg .pred 	%p<12>;
	.reg .b32 	%r<76>;
	.reg .b32 	%f<211>;
	.reg .b64 	%rd<45>;
	.reg .b64 	%fd<6>;
	// demoted variable
	.shared .align 4 .b8 _ZZ23single_image_global_gpuPfiS_S_iS_S_ffE14label_word_vec[1200];
	// demoted variable
	.shared .align 4 .b8 _ZZ23single_image_global_gpuPfiS_S_iS_S_ffE10w_label_Mv[4];
	// demoted variable
	.shared .align 4 .b8 _ZZ23single_image_global_gpuPfiS_S_iS_S_ffE9sum_w_err[1200];
	ld.param.u64 	%rd21, [_Z23single_image_global_gpuPfiS_S_iS_S_ff_param_0];
	ld.param.u32 	%r28, [_Z23single_image_global_gpuPfiS_S_iS_S_ff_param_1];
	ld.param.u64 	%rd22, [_Z23single_image_global_gpuPfiS_S_iS_S_ff_param_2];
	ld.param.u64 	%rd23, [_Z23single_image_global_gpuPfiS_S_iS_S_ff_param_3];
	ld.param.u32 	%r29, [_Z23single_image_global_gpuPfiS_S_iS_S_ff_param_4];
	ld.param.u64 	%rd24, [_Z23single_image_global_gpuPfiS_S_iS_S_ff_param_5];
	ld.param.f32 	%f6, [_Z23single_image_global_gpuPfiS_S_iS_S_ff_param_7];
	ld.param.f32 	%f7, [_Z23single_image_global_gpuPfiS_S_iS_S_ff_param_8];
	cvta.to.global.u64 	%rd1, %rd21;
	cvta.to.global.u64 	%rd2, %rd22;
	cvta.to.global.u64 	%rd3, %rd23;
	cvta.to.global.u64 	%rd4, %rd24;
	mov.u32 	%r1, %tid.x;
	shl.b32 	%r2, %r1, 12;
	mov.b32 	%r63, 0;
	mov.u32 	%r64, %r63;
$L__BB0_1:
	add.s32 	%r31, %r2, %r63;
	mul.wide.u32 	%rd25, %r31, 4;
	add.s64 	%rd26, %rd2, %rd25;
	ld.global.f32 	%f8, [%rd26];
	mul.wide.u32 	%rd27, %r63, 4;
	add.s64 	%rd28, %rd1, %rd27;
	ld.global.f32 	%f9, [%rd28];
	cvt.rn.f32.s32 	%f10, %r64;
	fma.rn.f32 	%f11, %f8, %f9, %f10;
	cvt.rzi.s32.f32 	%r32, %f11;
	ld.global.f32 	%f12, [%rd26+4];
	ld.global.f32 	%f13, [%rd28+4];
	cvt.rn.f32.s32 	%f14, %r32;
	fma.rn.f32 	%f15, %f12, %f13, %f14;
	cvt.rzi.s32.f32 	%r33, %f15;
	ld.global.f32 	%f16, [%rd26+8];
	ld.global.f32 	%f17, [%rd28+8];
	cvt.rn.f32.s32 	%f18, %r33;
	fma.rn.f32 	%f19, %f16, %f17, %f18;
	cvt.rzi.s32.f32 	%r34, %f19;
	ld.global.f32 	%f20, [%rd26+12];
	ld.global.f32 	%f21, [%rd28+12];
	cvt.rn.f32.s32 	%f22, %r34;
	fma.rn.f32 	%f23, %f20, %f21, %f22;
	cvt.rzi.s32.f32 	%r35, %f23;
	ld.global.f32 	%f24, [%rd26+16];
	ld.global.f32 	%f25, [%rd28+16];
	cvt.rn.f32.s32 	%f26, %r35;
	fma.rn.f32 	%f27, %f24, %f25, %f26;
	cvt.rzi.s32.f32 	%r36, %f27;
	ld.global.f32 	%f28, [%rd26+20];
	ld.global.f32 	%f29, [%rd28+20];
	cvt.rn.f32.s32 	%f30, %r36;
	fma.rn.f32 	%f31, %f28, %f29, %f30;
	cvt.rzi.s32.f32 	%r37, %f31;
	ld.global.f32 	%f32, [%rd26+24];
	ld.global.f32 	%f33, [%rd28+24];
	cvt.rn.f32.s32 	%f34, %r37;
	fma.rn.f32 	%f35, %f32, %f33, %f34;
	cvt.rzi.s32.f32 	%r38, %f35;
	ld.global.f32 	%f36, [%rd26+28];
	ld.global.f32 	%f37, [%rd28+28];
	cvt.rn.f32.s32 	%f38, %r38;
	fma.rn.f32 	%f39, %f36, %f37, %f38;
	cvt.rzi.s32.f32 	%r39, %f39;
	ld.global.f32 	%f40, [%rd26+32];
	ld.global.f32 	%f41, [%rd28+32];
	cvt.rn.f32.s32 	%f42, %r39;
	fma.rn.f32 	%f43, %f40, %f41, %f42;
	cvt.rzi.s32.f32 	%r40, %f43;
	ld.global.f32 	%f44, [%rd26+36];
	ld.global.f32 	%f45, [%rd28+36];
	cvt.rn.f32.s32 	%f46, %r40;
	fma.rn.f32 	%f47, %f44, %f45, %f46;
	cvt.rzi.s32.f32 	%r41, %f47;
	ld.global.f32 	%f48, [%rd26+40];
	ld.global.f32 	%f49, [%rd28+40];
	cvt.rn.f32.s32 	%f50, %r41;
	fma.rn.f32 	%f51, %f48, %f49, %f50;
	cvt.rzi.s32.f32 	%r42, %f51;
	ld.global.f32 	%f52, [%rd26+44];
	ld.global.f32 	%f53, [%rd28+44];
	cvt.rn.f32.s32 	%f54, %r42;
	fma.rn.f32 	%f55, %f52, %f53, %f54;
	cvt.rzi.s32.f32 	%r43, %f55;
	ld.global.f32 	%f56, [%rd26+48];
	ld.global.f32 	%f57, [%rd28+48];
	cvt.rn.f32.s32 	%f58, %r43;
	fma.rn.f32 	%f59, %f56, %f57, %f58;
	cvt.rzi.s32.f32 	%r44, %f59;
	ld.global.f32 	%f60, [%rd26+52];
	ld.global.f32 	%f61, [%rd28+52];
	cvt.rn.f32.s32 	%f62, %r44;
	fma.rn.f32 	%f63, %f60, %f61, %f62;
	cvt.rzi.s32.f32 	%r45, %f63;
	ld.global.f32 	%f64, [%rd26+56];
	ld.global.f32 	%f65, [%rd28+56];
	cvt.rn.f32.s32 	%f66, %r45;
	fma.rn.f32 	%f67, %f64, %f65, %f66;
	cvt.rzi.s32.f32 	%r46, %f67;
	ld.global.f32 	%f68, [%rd26+60];
	ld.global.f32 	%f69, [%rd28+60];
	cvt.rn.f32.s32 	%f70, %r46;
	fma.rn.f32 	%f71, %f68, %f69, %f70;
	cvt.rzi.s32.f32 	%r64, %f71;
	add.s32 	%r63, %r63, 16;
	setp.ne.s32 	%p1, %r63, 4096;
	mov.f32 	%f210, 0f00000000;
	@%p1 bra 	$L__BB0_1;
	cvt.rn.f32.s32 	%f73, %r64;
	mul.wide.u32 	%rd29, %r1, 4;
	add.s64 	%rd30, %rd4, %rd29;
	st.global.f32 	[%rd30], %f73;
	mad.lo.s32 	%r48, %r28, 300, %r1;
	mul.wide.s32 	%rd31, %r48, 4;
	add.s64 	%rd32, %rd3, %rd31;
	ld.global.f32 	%f74, [%rd32];
	shl.b32 	%r49, %r1, 2;
	mov.u32 	%r50, _ZZ23single_image_global_gpuPfiS_S_iS_S_ffE14label_word_vec;
	add.s32 	%r7, %r50, %r49;
	st.shared.f32 	[%r7], %f74;
	mov.b32 	%r70, 0;
	st.shared.u32 	[_ZZ23single_image_global_gpuPfiS_S_iS_S_ffE10w_label_Mv], %r70;
	mul.f32 	%f75, %f74, %f73;
	atom.shared.add.f32 	%f76, [_ZZ23single_image_global_gpuPfiS_S_iS_S_ffE10w_label_Mv], %f75;
	mov.u32 	%r51, _ZZ23single_image_global_gpuPfiS_S_iS_S_ffE9sum_w_err;
	add.s32 	%r8, %r51, %r49;
	st.shared.u32 	[%r8], %r70;
	bar.sync 	0;
	setp.ne.s32 	%p2, %r1, 1;
	@%p2 bra 	$L__BB0_14;
	setp.lt.s32 	%p3, %r29, 1;
	mov.b32 	%r70, 0;
	@%p3 bra 	$L__BB0_12;
	ld.shared.f32 	%f77, [_ZZ23single_image_global_gpuPfiS_S_iS_S_ffE10w_label_Mv];
	cvt.f64.f32 	%fd2, %f77;
	mov.f64 	%fd3, 0d3FB999999999999A;
	sub.f64 	%fd1, %fd3, %fd2;
	add.s64 	%rd5, %rd4, 8;
	mov.b32 	%r65, 0;
	mov.u32 	%r70, %r65;
$L__BB0_5:
	setp.eq.s32 	%p4, %r65, %r28;
	mov.u32 	%r71, %r28;
	@%p4 bra 	$L__BB0_11;
	mul.lo.s32 	%r11, %r65, 300;
	mov.f32 	%f209, 0f00000000;
	mov.b32 	%r68, 0;
	mov.u32 	%r67, %r11;
	mov.u64 	%rd40, %rd5;
$L__BB0_7:
	mul.wide.s32 	%rd33, %r67, 4;
	add.s64 	%rd34, %rd3, %rd33;
	ld.global.f32 	%f79, [%rd40+-8];
	ld.global.f32 	%f80, [%rd34];
	add.f32 	%f81, %f79, %f80;
	add.f32 	%f82, %f209, %f81;
	ld.global.f32 	%f83, [%rd40+-4];
	ld.global.f32 	%f84, [%rd34+4];
	add.f32 	%f85, %f83, %f84;
	add.f32 	%f86, %f82, %f85;
	ld.global.f32 	%f87, [%rd40];
	ld.global.f32 	%f88, [%rd34+8];
	add.f32 	%f89, %f87, %f88;
	add.f32 	%f90, %f86, %f89;
	ld.global.f32 	%f91, [%rd40+4];
	ld.global.f32 	%f92, [%rd34+12];
	add.f32 	%f93, %f91, %f92;
	add.f32 	%f209, %f90, %f93;
	add.s32 	%r68, %r68, 4;
	add.s64 	%rd40, %rd40, 16;
	add.s32 	%r67, %r67, 4;
	setp.ne.s32 	%p5, %r68, 300;
	@%p5 bra 	$L__BB0_7;
	cvt.f64.f32 	%fd4, %f209;
	add.f64 	%fd5, %fd1, %fd4;
	cvt.rn.f32.f64 	%f94, %fd5;
	setp.leu.f32 	%p6, %f94, 0f00000000;
	mov.u32 	%r71, %r65;
	@%p6 bra 	$L__BB0_11;
	add.s32 	%r70, %r70, 1;
	mov.b32 	%r69, 0;
$L__BB0_10:
	add.s32 	%r56, %r69, %r11;
	mul.wide.s32 	%rd35, %r56, 4;
	add.s64 	%rd36, %rd3, %rd35;
	ld.global.f32 	%f95, [%rd36];
	shl.b32 	%r57, %r69, 2;
	add.s32 	%r59, %r51, %r57;
	ld.shared.f32 	%f96, [%r59];
	add.f32 	%f97, %f95, %f96;
	st.shared.f32 	[%r59], %f97;
	ld.global.f32 	%f98, [%rd36+4];
	ld.shared.f32 	%f99, [%r59+4];
	add.f32 	%f100, %f98, %f99;
	st.shared.f32 	[%r59+4], %f100;
	ld.global.f32 	%f101, [%rd36+8];
	ld.shared.f32 	%f102, [%r59+8];
	add.f32 	%f103, %f101, %f102;
	st.shared.f32 	[%r59+8], %f103;
	ld.global.f32 	%f104, [%rd36+12];
	ld.shared.f32 	%f105, [%r59+12];
	add.f32 	%f106, %f104, %f105;
	st.shared.f32 	[%r59+12], %f106;
	add.s32 	%r69, %r69, 4;
	setp.ne.s32 	%p7, %r69, 300;
	mov.u32 	%r71, %r29;
	@%p7 bra 	$L__BB0_10;
$L__BB0_11:
	add.s32 	%r65, %r71, 1;
	setp.lt.s32 	%p8, %r65, %r29;
	@%p8 bra 	$L__BB0_5;
$L__BB0_12:
	setp.lt.s32 	%p9, %r70, 1;
	@%p9 bra 	$L__BB0_14;
	div.u32 	%r60, 1000, %r70;
	cvt.rn.f32.u32 	%f210, %r60;
$L__BB0_14:
	ld.param.u64 	%rd39, [_Z23single_image_global_gpuPfiS_S_iS_S_ff_param_6];
	bar.sync 	0;
	ld.shared.f32 	%f108, [%r8];
	cvt.rn.f32.s32 	%f109, %r70;
	ld.shared.f32 	%f110, [%r7];
	fma.rn.f32 	%f111, %f108, %f109, %f110;
	st.shared.f32 	[%r7], %f111;
	mul.f32 	%f5, %f210, %f111;
	add.s64 	%rd42, %rd1, 32;
	mul.wide.u32 	%rd37, %r1, 16384;
	or.b64  	%rd9, %rd37, 32;
	cvta.to.global.u64 	%rd38, %rd39;
	add.s64 	%rd44, %rd38, %rd9;
	mov.b32 	%r74, 0;
	mov.u64 	%rd41, %rd44;
$L__BB0_15:
	ld.global.f32 	%f112, [%rd42+-32];
	mul.f32 	%f113, %f5, %f112;
	st.global.f32 	[%rd41+-32], %f113;
	ld.global.f32 	%f114, [%rd42+-28];
	mul.f32 	%f115, %f5, %f114;
	st.global.f32 	[%rd41+-28], %f115;
	ld.global.f32 	%f116, [%rd42+-24];
	mul.f32 	%f117, %f5, %f116;
	st.global.f32 	[%rd41+-24], %f117;
	ld.global.f32 	%f118, [%rd42+-20];
	mul.f32 	%f119, %f5, %f118;
	st.global.f32 	[%rd41+-20], %f119;
	ld.global.f32 	%f120, [%rd42+-16];
	mul.f32 	%f121, %f5, %f120;
	st.global.f32 	[%rd41+-16], %f121;
	ld.global.f32 	%f122, [%rd42+-12];
	mul.f32 	%f123, %f5, %f122;
	st.global.f32 	[%rd41+-12], %f123;
	ld.global.f32 	%f124, [%rd42+-8];
	mul.f32 	%f125, %f5, %f124;
	st.global.f32 	[%rd41+-8], %f125;
	ld.global.f32 	%f126, [%rd42+-4];
	mul.f32 	%f127, %f5, %f126;
	st.global.f32 	[%rd41+-4], %f127;
	ld.global.f32 	%f128, [%rd42];
	mul.f32 	%f129, %f5, %f128;
	st.global.f32 	[%rd41], %f129;
	ld.global.f32 	%f130, [%rd42+4];
	mul.f32 	%f131, %f5, %f130;
	st.global.f32 	[%rd41+4], %f131;
	ld.global.f32 	%f132, [%rd42+8];
	mul.f32 	%f133, %f5, %f132;
	st.global.f32 	[%rd41+8], %f133;
	ld.global.f32 	%f134, [%rd42+12];
	mul.f32 	%f135, %f5, %f134;
	st.global.f32 	[%rd41+12], %f135;
	ld.global.f32 	%f136, [%rd42+16];
	mul.f32 	%f137, %f5, %f136;
	st.global.f32 	[%rd41+16], %f137;
	ld.global.f32 	%f138, [%rd42+20];
	mul.f32 	%f139, %f5, %f138;
	st.global.f32 	[%rd41+20], %f139;
	ld.global.f32 	%f140, [%rd42+24];
	mul.f32 	%f141, %f5, %f140;
	st.global.f32 	[%rd41+24], %f141;
	ld.global.f32 	%f142, [%rd42+28];
	mul.f32 	%f143, %f5, %f142;
	st.global.f32 	[%rd41+28], %f143;
	add.s32 	%r74, %r74, 16;
	add.s64 	%rd42, %rd42, 64;
	add.s64 	%rd41, %rd41, 64;
	setp.ne.s32 	%p10, %r74, 4096;
	@%p10 bra 	$L__BB0_15;
	add.s64 	%rd43, %rd2, %rd9;
	mov.b32 	%r75, 0;
$L__BB0_17:
	ld.global.f32 	%f144, [%rd44+-32];
	fma.rn.f32 	%f145, %f7, %f144, %f6;
	ld.global.f32 	%f146, [%rd43+-32];
	sub.f32 	%f147, %f146, %f145;
	st.global.f32 	[%rd43+-32], %f147;
	ld.global.f32 	%f148, [%rd44+-28];
	fma.rn.f32 	%f149, %f7, %f148, %f6;
	ld.global.f32 	%f150, [%rd43+-28];
	sub.f32 	%f151, %f150, %f149;
	st.global.f32 	[%rd43+-28], %f151;
	ld.global.f32 	%f152, [%rd44+-24];
	fma.rn.f32 	%f153, %f7, %f152, %f6;
	ld.global.f32 	%f154, [%rd43+-24];
	sub.f32 	%f155, %f154, %f153;
	st.global.f32 	[%rd43+-24], %f155;
	ld.global.f32 	%f156, [%rd44+-20];
	fma.rn.f32 	%f157, %f7, %f156, %f6;
	ld.global.f32 	%f158, [%rd43+-20];
	sub.f32 	%f159, %f158, %f157;
	st.global.f32 	[%rd43+-20], %f159;
	ld.global.f32 	%f160, [%rd44+-16];
	fma.rn.f32 	%f161, %f7, %f160, %f6;
	ld.global.f32 	%f162, [%rd43+-16];
	sub.f32 	%f163, %f162, %f161;
	st.global.f32 	[%rd43+-16], %f163;
	ld.global.f32 	%f164, [%rd44+-12];
	fma.rn.f32 	%f165, %f7, %f164, %f6;
	ld.global.f32 	%f166, [%rd43+-12];
	sub.f32 	%f167, %f166, %f165;
	st.global.f32 	[%rd43+-12], %f167;
	ld.global.f32 	%f168, [%rd44+-8];
	fma.rn.f32 	%f169, %f7, %f168, %f6;
	ld.global.f32 	%f170, [%rd43+-8];
	sub.f32 	%f171, %f170, %f169;
	st.global.f32 	[%rd43+-8], %f171;
	ld.global.f32 	%f172, [%rd44+-4];
	fma.rn.f32 	%f173, %f7, %f172, %f6;
	ld.global.f32 	%f174, [%rd43+-4];
	sub.f32 	%f175, %f174, %f173;
	st.global.f32 	[%rd43+-4], %f175;
	ld.global.f32 	%f176, [%rd44];
	fma.rn.f32 	%f177, %f7, %f176, %f6;
	ld.global.f32 	%f178, [%rd43];
	sub.f32 	%f179, %f178, %f177;
	st.global.f32 	[%rd43], %f179;
	ld.global.f32 	%f180, [%rd44+4];
	fma.rn.f32 	%f181, %f7, %f180, %f6;
	ld.global.f32 	%f182, [%rd43+4];
	sub.f32 	%f183, %f182, %f181;
	st.global.f32 	[%rd43+4], %f183;
	ld.global.f32 	%f184, [%rd44+8];
	fma.rn.f32 	%f185, %f7, %f184, %f6;
	ld.global.f32 	%f186, [%rd43+8];
	sub.f32 	%f187, %f186, %f185;
	st.global.f32 	[%rd43+8], %f187;
	ld.global.f32 	%f188, [%rd44+12];
	fma.rn.f32 	%f189, %f7, %f188, %f6;
	ld.global.f32 	%f190, [%rd43+12];
	sub.f32 	%f191, %f190, %f189;
	st.global.f32 	[%rd43+12], %f191;
	ld.global.f32 	%f192, [%rd44+16];
	fma.rn.f32 	%f193, %f7, %f192, %f6;
	ld.global.f32 	%f194, [%rd43+16];
	sub.f32 	%f195, %f194, %f193;
	st.global.f32 	[%rd43+16], %f195;
	ld.global.f32 	%f196, [%rd44+20];
	fma.rn.f32 	%f197, %f7, %f196, %f6;
	ld.global.f32 	%f198, [%rd43+20];
	sub.f32 	%f199, %f198, %f197;
	st.global.f32 	[%rd43+20], %f199;
	ld.global.f32 	%f200, [%rd44+24];
	fma.rn.f32 	%f201, %f7, %f200, %f6;
	ld.global.f32 	%f202, [%rd43+24];
	sub.f32 	%f203, %f202, %f201;
	st.global.f32 	[%rd43+24], %f203;
	ld.global.f32 	%f204, [%rd44+28];
	fma.rn.f32 	%f205, %f7, %f204, %f6;
	ld.global.f32 	%f206, [%rd43+28];
	sub.f32 	%f207, %f206, %f205;
	st.global.f32 	[%rd43+28], %f207;
	add.s32 	%r75, %r75, 16;
	add.s64 	%rd44, %rd44, 64;
	add.s64 	%rd43, %rd43, 64;
	setp.ne.s32 	%p11, %r75, 4096;
	@%p11 bra 	$L__BB0_17;
	ret;

}


// ===== COMPILED SASS (sm_100) =====

	.target	sm_100

	.elftype	@"ET_EXEC"


//--------------------- .note.nv.tkinfo           --------------------------
	.section	.note.nv.tkinfo,"",@"SHT_NOTE"
	.sectionflags	@"SHF_NOTE_NV_TKINFO"
	.tkinfo
        /*0018*/ 	.word	0x00000002
        /*0030*/ 	.string	""
        /*0030*/ 	.string	"ptxas"
        /*0030*/ 	.string	"Cuda compilation tools, release 13.0, V13.0.88"
        /*0030*/ 	.string	"Build cuda_13.0.r13.0/compiler.36424714_0"
        /*0030*/ 	.string	"-arch sm_100 -m 64 "



//--------------------- .note.nv.cuinfo           --------------------------
	.section	.note.nv.cuinfo,"",@"SHT_NOTE"
	.sectionflags	@"SHF_NOTE_NV_CUINFO"
        /*0018*/ 	.short	0x0002
        /*001a*/ 	.short	0x0064
        /*001c*/ 	.short	0x0082
	.zero		2


//--------------------- .nv.info                  --------------------------
	.section	.nv.info,"",@"SHT_CUDA_INFO"
	.align	4


	//----- nvinfo : EIATTR_REGCOUNT
	.align		4
        /*0000*/ 	.byte	0x04, 0x2f
        /*0002*/ 	.short	(.L_1 - .L_0)
	.align		4
.L_0:
        /*0004*/ 	.word	index@(_Z23single_image_global_gpuPfiS_S_iS_S_ff)
        /*0008*/ 	.word	0x00000020


	//----- nvinfo : EIATTR_FRAME_SIZE
	.align		4
.L_1:
        /*000c*/ 	.byte	0x04, 0x11
        /*000e*/ 	.short	(.L_3 - .L_2)
	.align		4
.L_2:
        /*0010*/ 	.word	index@(_Z23single_image_global_gpuPfiS_S_iS_S_ff)
        /*0014*/ 	.word	0x00000000


	//----- nvinfo : EIATTR_MIN_STACK_SIZE
	.align		4
.L_3:
        /*0018*/ 	.byte	0x04, 0x12
        /*001a*/ 	.short	(.L_5 - .L_4)
	.align		4
.L_4:
        /*001c*/ 	.word	index@(_Z23single_image_global_gpuPfiS_S_iS_S_ff)
        /*0020*/ 	.word	0x00000000
.L_5:


//--------------------- .nv.compat                --------------------------
	.section	.nv.compat,"",@"SHT_CUDA_COMPAT_INFO"
	.align	4
        /*0000*/ 	.byte	0x02, 0x09, 0x00, 0x00, 0x02, 0x02, 0x01, 0x00, 0x02, 0x05, 0x05, 0x00, 0x03, 0x07, 0x01, 0x01
        /*0010*/ 	.byte	0x02, 0x03, 0x00, 0x00, 0x02, 0x06, 0x01, 0x00, 0x04, 0x0b, 0x08, 0x00, 0x01, 0x00, 0x00, 0x00
        /*0020*/ 	.byte	0x00, 0x00, 0x00, 0x00


//--------------------- .nv.info._Z23single_image_global_gpuPfiS_S_iS_S_ff --------------------------
	.section	.nv.info._Z23single_image_global_gpuPfiS_S_iS_S_ff,"",@"SHT_CUDA_INFO"
	.sectionflags	@""
	.align	4


	//----- nvinfo : EIATTR_CUDA_API_VERSION
	.align		4
        /*0000*/ 	.byte	0x04, 0x37
        /*0002*/ 	.short	(.L_7 - .L_6)
.L_6:
        /*0004*/ 	.word	0x00000082


	//----- nvinfo : EIATTR_KPARAM_INFO
	.align		4
.L_7:
        /*0008*/ 	.byte	0x04, 0x17
        /*000a*/ 	.short	(.L_9 - .L_8)
.L_8:
        /*000c*/ 	.word	0x00000000
        /*0010*/ 	.short	0x0008
        /*0012*/ 	.short	0x003c
        /*0014*/ 	.byte	0x00, 0xf0, 0x11, 0x00


	//----- nvinfo : EIATTR_KPARAM_INFO
	.align		4
.L_9:
        /*0018*/ 	.byte	0x04, 0x17
        /*001a*/ 	.short	(.L_11 - .L_10)
.L_10:
        /*001c*/ 	.word	0x00000000
        /*0020*/ 	.short	0x0007
        /*0022*/ 	.short	0x0038
        /*0024*/ 	.byte	0x00, 0xf0, 0x11, 0x00


	//----- nvinfo : EIATTR_KPARAM_INFO
	.align		4
.L_11:
        /*0028*/ 	.byte	0x04, 0x17
        /*002a*/ 	.short	(.L_13 - .L_12)
.L_12:
        /*002c*/ 	.word	0x00000000
        /*0030*/ 	.short	0x0006
        /*0032*/ 	.short	0x0030
        /*0034*/ 	.byte	0x00, 0xf5, 0x21, 0x00


	//----- nvinfo : EIATTR_KPARAM_INFO
	.align		4
.L_13:
        /*0038*/ 	.byte	0x04, 0x17
        /*003a*/ 	.short	(.L_15 - .L_14)
.L_14:
        /*003c*/ 	.word	0x00000000
        /*0040*/ 	.short	0x0005
        /*0042*/ 	.short	0x0028
        /*0044*/ 	.byte	0x00, 0xf5, 0x21, 0x00


	//----- nvinfo : EIATTR_KPARAM_INFO
	.align		4
.L_15:
        /*0048*/ 	.byte	0x04, 0x17
        /*004a*/ 	.short	(.L_17 - .L_16)
.L_16:
        /*004c*/ 	.word	0x00000000
        /*0050*/ 	.short	0x0004
        /*0052*/ 	.short	0x0020
        /*0054*/ 	.byte	0x00, 0xf0, 0x11, 0x00


	//----- nvinfo : EIATTR_KPARAM_INFO
	.align		4
.L_17:
        /*0058*/ 	.byte	0x04, 0x17
        /*005a*/ 	.short	(.L_19 - .L_18)
.L_18:
        /*005c*/ 	.word	0x00000000
        /*0060*/ 	.short	0x0003
        /*0062*/ 	.short	0x0018
        /*0064*/ 	.byte	0x00, 0xf5, 0x21, 0x00


	//----- nvinfo : EIATTR_KPARAM_INFO
	.align		4
.L_19:
        /*0068*/ 	.byte	0x04, 0x17
        /*006a*/ 	.short	(.L_21 - .L_20)
.L_20:
        /*006c*/ 	.word	0x00000000
        /*0070*/ 	.short	0x0002
        /*0072*/ 	.short	0x0010
        /*0074*/ 	.byte	0x00, 0xf5, 0x21, 0x00


	//----- nvinfo : EIATTR_KPARAM_INFO
	.align		4
.L_21:
        /*0078*/ 	.byte	0x04, 0x17
        /*007a*/ 	.short	(.L_23 - .L_22)
.L_22:
        /*007c*/ 	.word	0x00000000
        /*0080*/ 	.short	0x0001
        /*0082*/ 	.short	0x0008
        /*0084*/ 	.byte	0x00, 0xf0, 0x11, 0x00


	//----- nvinfo : EIATTR_KPARAM_INFO
	.align		4
.L_23:
        /*0088*/ 	.byte	0x04, 0x17
        /*008a*/ 	.short	(.L_25 - .L_24)
.L_24:
        /*008c*/ 	.word	0x00000000
        /*0090*/ 	.short	0x0000
        /*0092*/ 	.short	0x0000
        /*0094*/ 	.byte	0x00, 0xf5, 0x21, 0x00


	//----- nvinfo : EIATTR_SPARSE_MMA_MASK
	.align		4
.L_25:
        /*0098*/ 	.byte	0x03, 0x50
        /*009a*/ 	.short	0x0000


	//----- nvinfo : EIATTR_MAXREG_COUNT
	.align		4
        /*009c*/ 	.byte	0x03, 0x1b
        /*009e*/ 	.short	0x00ff


	//----- nvinfo : EIATTR_NUM_BARRIERS
	.align		4
        /*00a0*/ 	.byte	0x02, 0x4c
        /*00a2*/ 	.byte	0x01
	.zero		1


	//----- nvinfo : EIATTR_MERCURY_ISA_VERSION
	.align		4
        /*00a4*/ 	.byte	0x03, 0x5f
        /*00a6*/ 	.short	0x0101


	//----- nvinfo : EIATTR_VRC_CTA_INIT_COUNT
	.align		4
        /*00a8*/ 	.byte	0x02, 0x4a
	.zero		1
	.zero		1


	//----- nvinfo : EIATTR_EXIT_INSTR_OFFSETS
	.align		4
        /*00ac*/ 	.byte	0x04, 0x1c
        /*00ae*/ 	.short	(.L_27 - .L_26)


	//   ....[0]....
.L_26:
        /*00b0*/ 	.word	0x00003150


	//----- nvinfo : EIATTR_CRS_STACK_SIZE
	.align		4
.L_27:
        /*00b4*/ 	.byte	0x04, 0x1e
        /*00b6*/ 	.short	(.L_29 - .L_28)
.L_28:
        /*00b8*/ 	.word	0x00000000


	//----- nvinfo : EIATTR_CBANK_PARAM_SIZE
	.align		4
.L_29:
        /*00bc*/ 	.byte	0x03, 0x19
        /*00be*/ 	.short	0x0040


	//----- nvinfo : EIATTR_PARAM_CBANK
	.align		4
        /*00c0*/ 	.byte	0x04, 0x0a
        /*00c2*/ 	.short	(.L_31 - .L_30)
	.align		4
.L_30:
        /*00c4*/ 	.word	index@(.nv.constant0._Z23single_image_global_gpuPfiS_S_iS_S_ff)
        /*00c8*/ 	.short	0x0380
        /*00ca*/ 	.short	0x0040


	//----- nvinfo : EIATTR_SW_WAR
	.align		4
.L_31:
        /*00cc*/ 	.byte	0x04, 0x36
        /*00ce*/ 	.short	(.L_33 - .L_32)
.L_32:
        /*00d0*/ 	.word	0x00000008
.L_33:


//--------------------- .nv.callgraph             --------------------------
	.section	.nv.callgraph,"",@"SHT_CUDA_CALLGRAPH"
	.align	4
	.sectionentsize	8
	.align		4
        /*0000*/ 	.word	0x00000000
	.align		4
        /*0004*/ 	.word	0xffffffff
	.align		4
        /*0008*/ 	.word	0x00000000
	.align		4
        /*000c*/ 	.word	0xfffffffe
	.align		4
        /*0010*/ 	.word	0x00000000
	.align		4
        /*0014*/ 	.word	0xfffffffd
	.align		4
        /*0018*/ 	.word	0x00000000
	.align		4
        /*001c*/ 	.word	0xfffffffc


//--------------------- .text._Z23single_image_global_gpuPfiS_S_iS_S_ff --------------------------
	.section	.text._Z23single_image_global_gpuPfiS_S_iS_S_ff,"ax",@progbits
	.align	128
        .global         _Z23single_image_global_gpuPfiS_S_iS_S_ff
        .type           _Z23single_image_global_gpuPfiS_S_iS_S_ff,@function
        .size           _Z23single_image_global_gpuPfiS_S_iS_S_ff,(.L_x_13 - _Z23single_image_global_gpuPfiS_S_iS_S_ff)
        .other          _Z23single_image_global_gpuPfiS_S_iS_S_ff,@"STO_CUDA_ENTRY STV_DEFAULT"
_Z23single_image_global_gpuPfiS_S_iS_S_ff:
.text._Z23single_image_global_gpuPfiS_S_iS_S_ff:
[----:B------:R-:W-:Y:S01]  /*0000*/  LDC R1, c[0x0][0x37c] ;  /* 0x0000df00ff017b82 */ /* 0x000fe20000000800 */
[----:B------:R-:W0:Y:S01]  /*0010*/  S2R R0, SR_TID.X ;  /* 0x0000000000007919 */ /* 0x000e220000002100 */
[----:B------:R-:W-:Y:S01]  /*0020*/  HFMA2 R7, -RZ, RZ, 0, 0 ;  /* 0x00000000ff077431 */ /* 0x000fe200000001ff */
[----:B------:R-:W-:Y:S01]  /*0030*/  MOV R16, RZ ;  /* 0x000000ff00107202 */ /* 0x000fe20000000f00 */
[----:B------:R-:W1:Y:S06]  /*0040*/  LDCU.64 UR12, c[0x0][0x358] ;  /* 0x00006b00ff0c77ac */ /* 0x000e6c0008000a00 */
.L_x_0:
[----:B--2---:R-:W2:Y:S01]  /*0050*/  LDC.64 R4, c[0x0][0x390] ;  /* 0x0000e400ff047b82 */ /* 0x004ea20000000a00 */
[----:B0-----:R-:W-:-:S07]  /*0060*/  LEA R9, R0, R7, 0xc ;  /* 0x0000000700097211 */ /* 0x001fce00078e60ff */
[----:B------:R-:W0:Y:S01]  /*0070*/  LDC.64 R2, c[0x0][0x380] ;  /* 0x0000e000ff027b82 */ /* 0x000e220000000a00 */
[----:B--2---:R-:W-:-:S05]  /*0080*/  IMAD.WIDE.U32 R4, R9, 0x4, R4 ;  /* 0x0000000409047825 */ /* 0x004fca00078e0004 */
[----:B-1----:R-:W2:Y:S01]  /*0090*/  LDG.E R19, desc[UR12][R4.64] ;  /* 0x0000000c04137981 */ /* 0x002ea2000c1e1900 */
[----:B0-----:R-:W-:-:S03]  /*00a0*/  IMAD.WIDE.U32 R2, R7, 0x4, R2 ;  /* 0x0000000407027825 */ /* 0x001fc600078e0002 */
[----:B---3--:R-:W3:Y:S04]  /*00b0*/  LDG.E R18, desc[UR12][R4.64+0x4] ;  /* 0x0000040c04127981 */ /* 0x008ee8000c1e1900 */
[----:B------:R-:W2:Y:S04]  /*00c0*/  LDG.E R24, desc[UR12][R2.64] ;  /* 0x0000000c02187981 */ /* 0x000ea8000c1e1900 */
[----:B------:R-:W3:Y:S04]  /*00d0*/  LDG.E R21, desc[UR12][R2.64+0x4] ;  /* 0x0000040c02157981 */ /* 0x000ee8000c1e1900 */
[----:B------:R-:W4:Y:S04]  /*00e0*/  LDG.E R23, desc[UR12][R4.64+0x8] ;  /* 0x0000080c04177981 */ /* 0x000f28000c1e1900 */
[----:B------:R-:W4:Y:S04]  /*00f0*/  LDG.E R20, desc[UR12][R2.64+0x8] ;  /* 0x0000080c02147981 */ /* 0x000f28000c1e1900 */
[----:B------:R-:W5:Y:S04]  /*0100*/  LDG.E R22, desc[UR12][R4.64+0xc] ;  /* 0x00000c0c04167981 */ /* 0x000f68000c1e1900 */
        /* <DEDUP_REMOVED lines=10> */
[----:B------:R-:W5:Y:S01]  /*01b0*/  LDG.E R17, desc[UR12][R2.64+0x20] ;  /* 0x0000200c02117981 */ /* 0x000f62000c1e1900 */
[----:B------:R-:W-:-:S05]  /*01c0*/  I2FP.F32.S32 R16, R16 ;  /* 0x0000001000107245 */ /* 0x000fca0000201400 */
[----:B--2---:R-:W-:Y:S02]  /*01d0*/  FFMA R24, R19, R24, R16 ;  /* 0x0000001813187223 */ /* 0x004fe40000000010 */
[----:B------:R-:W2:Y:S04]  /*01e0*/  LDG.E R16, desc[UR12][R4.64+0x24] ;  /* 0x0000240c04107981 */ /* 0x000ea8000c1e1900 */
[----:B------:R-:W2:Y:S01]  /*01f0*/  LDG.E R19, desc[UR12][R2.64+0x24] ;  /* 0x0000240c02137981 */ /* 0x000ea2000c1e1900 */
[----:B------:R-:W0:Y:S02]  /*0200*/  F2I.TRUNC.NTZ R24, R24 ;  /* 0x0000001800187305 */ /* 0x000e24000020f100 */
[----:B0-----:R-:W-:Y:S02]  /*0210*/  I2FP.F32.S32 R27, R24 ;  /* 0x00000018001b7245 */ /* 0x001fe40000201400 */
[----:B------:R-:W2:Y:S03]  /*0220*/  LDG.E R24, desc[UR12][R4.64+0x34] ;  /* 0x0000340c04187981 */ /* 0x000ea6000c1e1900 */
[----:B---3--:R-:W-:-:S02]  /*0230*/  FFMA R27, R18, R21, R27 ;  /* 0x00000015121b7223 */ /* 0x008fc4000000001b */
[----:B------:R-:W3:Y:S04]  /*0240*/  LDG.E R18, desc[UR12][R4.64+0x28] ;  /* 0x0000280c04127981 */ /* 0x000ee8000c1e1900 */
[----:B------:R-:W3:Y:S01]  /*0250*/  LDG.E R21, desc[UR12][R2.64+0x28] ;  /* 0x0000280c02157981 */ /* 0x000ee2000c1e1900 */
[----:B------:R-:W0:Y:S02]  /*0260*/  F2I.TRUNC.NTZ R27, R27 ;  /* 0x0000001b001b7305 */ /* 0x000e24000020f100 */
[----:B0-----:R-:W-:-:S05]  /*0270*/  I2FP.F32.S32 R26, R27 ;  /* 0x0000001b001a7245 */ /* 0x001fca0000201400 */
[----:B----4-:R-:W-:Y:S02]  /*0280*/  FFMA R26, R23, R20, R26 ;  /* 0x00000014171a7223 */ /* 0x010fe4000000001a */
[----:B------:R-:W4:Y:S04]  /*0290*/  LDG.E R20, desc[UR12][R4.64+0x2c] ;  /* 0x00002c0c04147981 */ /* 0x000f28000c1e1900 */
[----:B------:R-:W4:Y:S01]  /*02a0*/  LDG.E R23, desc[UR12][R2.64+0x2c] ;  /* 0x00002c0c02177981 */ /* 0x000f22000c1e1900 */
[----:B------:R-:W0:Y:S02]  /*02b0*/  F2I.TRUNC.NTZ R26, R26 ;  /* 0x0000001a001a7305 */ /* 0x000e24000020f100 */
[----:B0-----:R-:W-:Y:S02]  /*02c0*/  I2FP.F32.S32 R29, R26 ;  /* 0x0000001a001d7245 */ /* 0x001fe40000201400 */
[----:B------:R-:W4:Y:S03]  /*02d0*/  LDG.E R26, desc[UR12][R4.64+0x3c] ;  /* 0x00003c0c041a7981 */ /* 0x000f26000c1e1900 */
[----:B-----5:R-:W-:-:S02]  /*02e0*/  FFMA R28, R22, R25, R29 ;  /* 0x00000019161c7223 */ /* 0x020fc4000000001d */
[----:B------:R-:W5:Y:S04]  /*02f0*/  LDG.E R22, desc[UR12][R4.64+0x30] ;  /* 0x0000300c04167981 */ /* 0x000f68000c1e1900 */
[----:B------:R-:W5:Y:S01]  /*0300*/  LDG.E R25, desc[UR12][R2.64+0x30] ;  /* 0x0000300c02197981 */ /* 0x000f62000c1e1900 */
[----:B------:R-:W0:Y:S03]  /*0310*/  F2I.TRUNC.NTZ R28, R28 ;  /* 0x0000001c001c7305 */ /* 0x000e26000020f100 */
[----:B------:R-:W5:Y:S01]  /*0320*/  LDG.E R29, desc[UR12][R2.64+0x3c] ;  /* 0x00003c0c021d7981 */ /* 0x000f62000c1e1900 */
[----:B0-----:R-:W-:-:S05]  /*0330*/  I2FP.F32.S32 R27, R28 ;  /* 0x0000001c001b7245 */ /* 0x001fca0000201400 */
[----:B------:R-:W-:Y:S02]  /*0340*/  FFMA R28, R6, R9, R27 ;  /* 0x00000009061c7223 */ /* 0x000fe4000000001b */
[----:B------:R-:W5:Y:S04]  /*0350*/  LDG.E R27, desc[UR12][R2.64+0x34] ;  /* 0x0000340c021b7981 */ /* 0x000f68000c1e1900 */
[----:B------:R-:W5:Y:S04]  /*0360*/  LDG.E R6, desc[UR12][R4.64+0x38] ;  /* 0x0000380c04067981 */ /* 0x000f68000c1e1900 */
[----:B------:R0:W5:Y:S01]  /*0370*/  LDG.E R9, desc[UR12][R2.64+0x38] ;  /* 0x0000380c02097981 */ /* 0x000162000c1e1900 */
[----:B------:R-:W1:Y:S02]  /*0380*/  F2I.TRUNC.NTZ R28, R28 ;  /* 0x0000001c001c7305 */ /* 0x000e64000020f100 */
[----:B-1----:R-:W-:-:S05]  /*0390*/  I2FP.F32.S32 R28, R28 ;  /* 0x0000001c001c7245 */ /* 0x002fca0000201400 */
[----:B------:R-:W-:-:S06]  /*03a0*/  FFMA R8, R8, R11, R28 ;  /* 0x0000000b08087223 */ /* 0x000fcc000000001c */
[----:B------:R-:W1:Y:S02]  /*03b0*/  F2I.TRUNC.NTZ R8, R8 ;  /* 0x0000000800087305 */ /* 0x000e64000020f100 */
[----:B-1----:R-:W-:-:S05]  /*03c0*/  I2FP.F32.S32 R11, R8 ;  /* 0x00000008000b7245 */ /* 0x002fca0000201400 */
[----:B------:R-:W-:-:S06]  /*03d0*/  FFMA R10, R10, R13, R11 ;  /* 0x0000000d0a0a7223 */ /* 0x000fcc000000000b */
[----:B------:R-:W1:Y:S02]  /*03e0*/  F2I.TRUNC.NTZ R10, R10 ;  /* 0x0000000a000a7305 */ /* 0x000e64000020f100 */
[----:B-1----:R-:W-:-:S05]  /*03f0*/  I2FP.F32.S32 R11, R10 ;  /* 0x0000000a000b7245 */ /* 0x002fca0000201400 */
[----:B------:R-:W-:-:S06]  /*0400*/  FFMA R11, R12, R15, R11 ;  /* 0x0000000f0c0b7223 */ /* 0x000fcc000000000b */
[----:B------:R-:W0:Y:S02]  /*0410*/  F2I.TRUNC.NTZ R11, R11 ;  /* 0x0000000b000b7305 */ /* 0x000e24000020f100 */
[----:B0-----:R-:W-:-:S05]  /*0420*/  I2FP.F32.S32 R3, R11 ;  /* 0x0000000b00037245 */ /* 0x001fca0000201400 */
[----:B------:R-:W-:-:S06]  /*0430*/  FFMA R3, R14, R17, R3 ;  /* 0x000000110e037223 */ /* 0x000fcc0000000003 */
[----:B------:R-:W0:Y:S02]  /*0440*/  F2I.TRUNC.NTZ R3, R3 ;  /* 0x0000000300037305 */ /* 0x000e24000020f100 */
[----:B0-----:R-:W-:-:S05]  /*0450*/  I2FP.F32.S32 R5, R3 ;  /* 0x0000000300057245 */ /* 0x001fca0000201400 */
[----:B--2---:R-:W-:-:S06]  /*0460*/  FFMA R5, R16, R19, R5 ;  /* 0x0000001310057223 */ /* 0x004fcc0000000005 */
[----:B------:R-:W0:Y:S02]  /*0470*/  F2I.TRUNC.NTZ R5, R5 ;  /* 0x0000000500057305 */ /* 0x000e24000020f100 */
[----:B0-----:R-:W-:-:S05]  /*0480*/  I2FP.F32.S32 R13, R5 ;  /* 0x00000005000d7245 */ /* 0x001fca0000201400 */
[----:B---3--:R-:W-:-:S06]  /*0490*/  FFMA R13, R18, R21, R13 ;  /* 0x00000015120d7223 */ /* 0x008fcc000000000d */
[----:B------:R-:W0:Y:S02]  /*04a0*/  F2I.TRUNC.NTZ R13, R13 ;  /* 0x0000000d000d7305 */ /* 0x000e24000020f100 */
[----:B0-----:R-:W-:-:S05]  /*04b0*/  I2FP.F32.S32 R15, R13 ;  /* 0x0000000d000f7245 */ /* 0x001fca0000201400 */
[----:B----4-:R-:W-:-:S06]  /*04c0*/  FFMA R15, R20, R23, R15 ;  /* 0x00000017140f7223 */ /* 0x010fcc000000000f */
[----:B------:R-:W0:Y:S02]  /*04d0*/  F2I.TRUNC.NTZ R15, R15 ;  /* 0x0000000f000f7305 */ /* 0x000e24000020f100 */
[----:B0-----:R-:W-:-:S05]  /*04e0*/  I2FP.F32.S32 R11, R15 ;  /* 0x0000000f000b7245 */ /* 0x001fca0000201400 */
[----:B-----5:R-:W-:-:S06]  /*04f0*/  FFMA R11, R22, R25, R11 ;  /* 0x00000019160b7223 */ /* 0x020fcc000000000b */
[----:B------:R-:W0:Y:S02]  /*0500*/  F2I.TRUNC.NTZ R11, R11 ;  /* 0x0000000b000b7305 */ /* 0x000e24000020f100 */
[----:B0-----:R-:W-:-:S05]  /*0510*/  I2FP.F32.S32 R3, R11 ;  /* 0x0000000b00037245 */ /* 0x001fca0000201400 */
[----:B------:R-:W-:-:S06]  /*0520*/  FFMA R3, R24, R27, R3 ;  /* 0x0000001b18037223 */ /* 0x000fcc0000000003 */
[----:B------:R-:W0:Y:S02]  /*0530*/  F2I.TRUNC.NTZ R3, R3 ;  /* 0x0000000300037305 */ /* 0x000e24000020f100 */
[----:B0-----:R-:W-:-:S05]  /*0540*/  I2FP.F32.S32 R5, R3 ;  /* 0x0000000300057245 */ /* 0x001fca0000201400 */
[----:B------:R-:W-:-:S06]  /*0550*/  FFMA R5, R6, R9, R5 ;  /* 0x0000000906057223 */ /* 0x000fcc0000000005 */
[----:B------:R-:W0:Y:S01]  /*0560*/  F2I.TRUNC.NTZ R5, R5 ;  /* 0x0000000500057305 */ /* 0x000e22000020f100 */
[----:B------:R-:W-:-:S04]  /*0570*/  IADD3 R7, PT, PT, R7, 0x10, RZ ;  /* 0x0000001007077810 */ /* 0x000fc80007ffe0ff */
[----:B------:R-:W-:Y:S02]  /*0580*/  ISETP.NE.AND P0, PT, R7, 0x1000, PT ;  /* 0x000010000700780c */ /* 0x000fe40003f05270 */
[----:B0-----:R-:W-:-:S05]  /*0590*/  I2FP.F32.S32 R9, R5 ;  /* 0x0000000500097245 */ /* 0x001fca0000201400 */
[----:B------:R-:W-:-:S04]  /*05a0*/  FFMA R9, R26, R29, R9 ;  /* 0x0000001d1a097223 */ /* 0x000fc80000000009 */
[----:B------:R2:W3:Y:S02]  /*05b0*/  F2I.TRUNC.NTZ R16, R9 ;  /* 0x0000000900107305 */ /* 0x0004e4000020f100 */
[----:B------:R-:W-:Y:S05]  /*05c0*/  @P0 BRA `(.L_x_0) ;  /* 0xfffffff800a00947 */ /* 0x000fea000383ffff */
[----:B--2---:R-:W0:Y:S01]  /*05d0*/  LDC R9, c[0x0][0x388] ;  /* 0x0000e200ff097b82 */ /* 0x004e220000000800 */
[----:B---3--:R-:W-:-:S07]  /*05e0*/  I2FP.F32.S32 R7, R16 ;  /* 0x0000001000077245 */ /* 0x008fce0000201400 */
[----:B------:R-:W1:Y:S08]  /*05f0*/  LDC.64 R2, c[0x0][0x3a8] ;  /* 0x0000ea00ff027b82 */ /* 0x000e700000000a00 */
[----:B------:R-:W2:Y:S01]  /*0600*/  LDC.64 R4, c[0x0][0x398] ;  /* 0x0000e600ff047b82 */ /* 0x000ea20000000a00 */
[----:B0-----:R-:W-:Y:S02]  /*0610*/  IMAD R9, R9, 0x12c, R0 ;  /* 0x0000012c09097824 */ /* 0x001fe400078e0200 */
[----:B-1----:R-:W-:-:S05]  /*0620*/  IMAD.WIDE.U32 R2, R0, 0x4, R2 ;  /* 0x0000000400027825 */ /* 0x002fca00078e0002 */
[----:B------:R0:W-:Y:S01]  /*0630*/  STG.E desc[UR12][R2.64], R7 ;  /* 0x0000000702007986 */ /* 0x0001e2000c10190c */
[----:B--2---:R-:W-:-:S06]  /*0640*/  IMAD.WIDE R4, R9, 0x4, R4 ;  /* 0x0000000409047825 */ /* 0x004fcc00078e0204 */
[----:B------:R-:W2:Y:S01]  /*0650*/  LDG.E R4, desc[UR12][R4.64] ;  /* 0x0000000c04047981 */ /* 0x000ea2000c1e1900 */
[----:B------:R-:W1:Y:S01]  /*0660*/  S2UR UR11, SR_CgaCtaId ;  /* 0x00000000000b79c3 */ /* 0x000e620000008800 */
[----:B------:R-:W-:Y:S01]  /*0670*/  UMOV UR8, 0x400 ;  /* 0x0000040000087882 */ /* 0x000fe20000000000 */
[----:B------:R-:W-:Y:S01]  /*0680*/  HFMA2 R13, -RZ, RZ, 0, 0 ;  /* 0x00000000ff0d7431 */ /* 0x000fe200000001ff */
[----:B------:R-:W-:Y:S01]  /*0690*/  BSSY.RECONVERGENT B0, `(.L_x_1) ;  /* 0x000000d000007945 */ /* 0x000fe20003800200 */
[----:B------:R-:W-:Y:S02]  /*06a0*/  UIADD3 UR4, UPT, UPT, UR8, 0x4b0, URZ ;  /* 0x000004b008047890 */ /* 0x000fe4000fffe0ff */
[----:B-1----:R-:W-:Y:S02]  /*06b0*/  ULEA UR9, UR11, UR8, 0x18 ;  /* 0x000000080b097291 */ /* 0x002fe4000f8ec0ff */
[----:B------:R-:W-:-:S04]  /*06c0*/  ULEA UR4, UR11, UR4, 0x18 ;  /* 0x000000040b047291 */ /* 0x000fc8000f8ec0ff */
[----:B------:R-:W-:-:S05]  /*06d0*/  LEA R12, R0, UR9, 0x2 ;  /* 0x00000009000c7c11 */ /* 0x000fca000f8e10ff */
[----:B--2---:R0:W-:Y:S01]  /*06e0*/  STS [R12], R4 ;  /* 0x000000040c007388 */ /* 0x0041e20000000800 */
[----:B------:R-:W-:-:S03]  /*06f0*/  FMUL R9, R7, R4 ;  /* 0x0000000407097220 */ /* 0x000fc60000400000 */
[----:B------:R-:W-:Y:S04]  /*0700*/  STS [UR9+0x4b0], RZ ;  /* 0x0004b0ffff007988 */ /* 0x000fe80008000809 */
.L_x_2:
[----:B0-----:R-:W0:Y:S01]  /*0710*/  LDS R2, [UR4] ;  /* 0x00000004ff027984 */ /* 0x001e220008000800 */
[----:B------:R-:W-:Y:S01]  /*0720*/  MOV R4, UR4 ;  /* 0x0000000400047c02 */ /* 0x000fe20008000f00 */
[----:B0-----:R-:W-:-:S05]  /*0730*/  FADD R3, R9, R2 ;  /* 0x0000000209037221 */ /* 0x001fca0000000000 */
[----:B------:R-:W0:Y:S02]  /*0740*/  ATOMS.CAST.SPIN P0, [R4], R2, R3 ;  /* 0x000000020400758d */ /* 0x000e240001800003 */
[----:B0-----:R-:W-:Y:S05]  /*0750*/  @!P0 BRA `(.L_x_2) ;  /* 0xfffffffc00ec8947 */ /* 0x001fea000383ffff */
[----:B------:R-:W-:Y:S05]  /*0760*/  BSYNC.RECONVERGENT B0 ;  /* 0x0000000000007941 */ /* 0x000fea0003800200 */
.L_x_1:
[----:B------:R-:W-:Y:S01]  /*0770*/  UIADD3 UR4, UPT, UPT, UR8, 0x4b4, URZ ;  /* 0x000004b408047890 */ /* 0x000fe2000fffe0ff */
[----:B------:R-:W-:Y:S01]  /*0780*/  ISETP.NE.AND P0, PT, R0, 0x1, PT ;  /* 0x000000010000780c */ /* 0x000fe20003f05270 */
[----:B------:R-:W-:Y:S01]  /*0790*/  BSSY.RECONVERGENT B0, `(.L_x_3) ;  /* 0x00001ec000007945 */ /* 0x000fe20003800200 */
[----:B------:R-:W-:Y:S01]  /*07a0*/  MOV R6, RZ ;  /* 0x000000ff00067202 */ /* 0x000fe20000000f00 */
[----:B------:R-:W-:-:S06]  /*07b0*/  ULEA UR5, UR11, UR4, 0x18 ;  /* 0x000000040b057291 */ /* 0x000fcc000f8ec0ff */
[----:B------:R-:W-:-:S05]  /*07c0*/  LEA R14, R0, UR5, 0x2 ;  /* 0x00000005000e7c11 */ /* 0x000fca000f8e10ff */
[----:B------:R0:W-:Y:S01]  /*07d0*/  STS [R14], RZ ;  /* 0x000000ff0e007388 */ /* 0x0001e20000000800 */
[----:B------:R-:W-:Y:S06]  /*07e0*/  BAR.SYNC.DEFER_BLOCKING 0x0 ;  /* 0x0000000000007b1d */ /* 0x000fec0000010000 */
[----:B------:R-:W-:Y:S05]  /*07f0*/  @P0 BRA `(.L_x_4) ;  /* 0x0000001c00940947 */ /* 0x000fea0003800000 */
[----:B------:R-:W1:Y:S02]  /*0800*/  LDCU UR4, c[0x0][0x3a0] ;  /* 0x00007400ff0477ac */ /* 0x000e640008000800 */
[----:B-1----:R-:W-:-:S03]  /*0810*/  UISETP.GE.AND UP0, UPT, UR4, 0x1, UPT ;  /* 0x000000010400788c */ /* 0x002fc6000bf06270 */
[----:B------:R-:W-:-:S06]  /*0820*/  UMOV UR4, URZ ;  /* 0x000000ff00047c82 */ /* 0x000fcc0008000000 */
[----:B------:R-:W-:Y:S05]  /*0830*/  BRA.U !UP0, `(.L_x_5) ;  /* 0x0000001d082c7547 */ /* 0x000fea000b800000 */
[----:B------:R-:W1:Y:S01]  /*0840*/  LDS R6, [UR9+0x4b0] ;  /* 0x0004b009ff067984 */ /* 0x000e620008000800 */
[----:B------:R-:W2:Y:S01]  /*0850*/  LDCU.64 UR6, c[0x0][0x3a8] ;  /* 0x00007500ff0677ac */ /* 0x000ea20008000a00 */
[----:B------:R-:W-:Y:S01]  /*0860*/  MOV R10, RZ ;  /* 0x000000ff000a7202 */ /* 0x000fe20000000f00 */
[----:B------:R-:W-:Y:S01]  /*0870*/  UMOV UR14, 0x9999999a ;  /* 0x9999999a000e7882 */ /* 0x000fe20000000000 */
[----:B------:R-:W-:Y:S01]  /*0880*/  UMOV UR15, 0x3fb99999 ;  /* 0x3fb99999000f7882 */ /* 0x000fe20000000000 */
[----:B------:R-:W-:Y:S01]  /*0890*/  UMOV UR4, URZ ;  /* 0x000000ff00047c82 */ /* 0x000fe20008000000 */
[----:B--2---:R-:W-:-:S04]  /*08a0*/  UIADD3 UR6, UP0, UPT, UR6, 0x8, URZ ;  /* 0x0000000806067890 */ /* 0x004fc8000ff1e0ff */
[----:B------:R-:W-:Y:S02]  /*08b0*/  UIADD3.X UR7, UPT, UPT, URZ, UR7, URZ, UP0, !UPT ;  /* 0x00000007ff077290 */ /* 0x000fe400087fe4ff */
[----:B------:R-:W-:-:S04]  /*08c0*/  MOV R4, UR6 ;  /* 0x0000000600047c02 */ /* 0x000fc80008000f00 */
[----:B------:R-:W-:Y:S01]  /*08d0*/  MOV R5, UR7 ;  /* 0x0000000700057c02 */ /* 0x000fe20008000f00 */
[----:B-1----:R-:W1:Y:S02]  /*08e0*/  F2F.F64.F32 R2, R6 ;  /* 0x0000000600027310 */ /* 0x002e640000201800 */
[----:B-1----:R-:W-:-:S11]  /*08f0*/  DADD R2, -R2, UR14 ;  /* 0x0000000e02027e29 */ /* 0x002fd60008000100 */
.L_x_9:
[----:B------:R-:W1:Y:S01]  /*0900*/  LDCU UR10, c[0x0][0x388] ;  /* 0x00007100ff0a77ac */ /* 0x000e620008000800 */
[----:B------:R-:W2:Y:S01]  /*0910*/  LDC R16, c[0x0][0x388] ;  /* 0x0000e200ff107b82 */ /* 0x000ea20000000800 */
[----:B-1----:R-:W-:-:S13]  /*0920*/  ISETP.NE.AND P0, PT, R10, UR10, PT ;  /* 0x0000000a0a007c0c */ /* 0x002fda000bf05270 */
[----:B------:R-:W-:Y:S05]  /*0930*/  @!P0 BRA `(.L_x_6) ;  /* 0x0000001800dc8947 */ /* 0x000fea0003800000 */
[----:B------:R-:W2:Y:S01]  /*0940*/  LDC.64 R6, c[0x0][0x398] ;  /* 0x0000e600ff067b82 */ /* 0x000ea20000000a00 */
[----:B------:R-:W-:Y:S01]  /*0950*/  IMAD R15, R10, 0x12c, RZ ;  /* 0x0000012c0a0f7824 */ /* 0x000fe200078e02ff */
[----:B------:R-:W3:Y:S04]  /*0960*/  LDG.E R27, desc[UR12][R4.64+-0x8] ;  /* 0xfffff80c041b7981 */ /* 0x000ee8000c1e1900 */
[----:B------:R-:W4:Y:S01]  /*0970*/  LDG.E R19, desc[UR12][R4.64+-0x4] ;  /* 0xfffffc0c04137981 */ /* 0x000f22000c1e1900 */
[----:B------:R-:W-:-:S03]  /*0980*/  IADD3 R9, PT, PT, R15, 0x4, RZ ;  /* 0x000000040f097810 */ /* 0x000fc60007ffe0ff */
[----:B------:R-:W5:Y:S04]  /*0990*/  LDG.E R23, desc[UR12][R4.64] ;  /* 0x0000000c04177981 */ /* 0x000f68000c1e1900 */
[----:B------:R-:W5:Y:S04]  /*09a0*/  LDG.E R26, desc[UR12][R4.64+0x4] ;  /* 0x0000040c041a7981 */ /* 0x000f68000c1e1900 */
[----:B------:R-:W5:Y:S04]  /*09b0*/  LDG.E R20, desc[UR12][R4.64+0x8] ;  /* 0x0000080c04147981 */ /* 0x000f68000c1e1900 */
[----:B------:R-:W5:Y:S01]  /*09c0*/  LDG.E R18, desc[UR12][R4.64+0xc] ;  /* 0x00000c0c04127981 */ /* 0x000f62000c1e1900 */
[----:B--2---:R-:W-:-:S05]  /*09d0*/  IMAD.WIDE R16, R15, 0x4, R6 ;  /* 0x000000040f107825 */ /* 0x004fca00078e0206 */
[----:B------:R-:W3:Y:S04]  /*09e0*/  LDG.E R28, desc[UR12][R16.64] ;  /* 0x0000000c101c7981 */ /* 0x000ee8000c1e1900 */
[----:B------:R-:W4:Y:S04]  /*09f0*/  LDG.E R22, desc[UR12][R16.64+0x4] ;  /* 0x0000040c10167981 */ /* 0x000f28000c1e1900 */
[----:B------:R-:W5:Y:S01]  /*0a00*/  LDG.E R24, desc[UR12][R16.64+0x8] ;  /* 0x0000080c10187981 */ /* 0x000f62000c1e1900 */
[----:B------:R-:W-:-:S03]  /*0a10*/  IMAD.WIDE R8, R9, 0x4, R6 ;  /* 0x0000000409087825 */ /* 0x000fc600078e0206 */
[----:B------:R1:W2:Y:S04]  /*0a20*/  LDG.E R25, desc[UR12][R16.64+0xc] ;  /* 0x00000c0c10197981 */ /* 0x0002a8000c1e1900 */
[----:B------:R-:W2:Y:S04]  /*0a30*/  LDG.E R21, desc[UR12][R8.64] ;  /* 0x0000000c08157981 */ /* 0x000ea8000c1e1900 */
[----:B------:R-:W2:Y:S01]  /*0a40*/  LDG.E R11, desc[UR12][R8.64+0x4] ;  /* 0x0000040c080b7981 */ /* 0x000ea2000c1e1900 */
[----:B-1----:R-:W-:Y:S01]  /*0a50*/  IADD3 R17, PT, PT, R15, 0x8, RZ ;  /* 0x000000080f117810 */ /* 0x002fe20007ffe0ff */
[----:B---3--:R-:W-:Y:S01]  /*0a60*/  FADD R27, R27, R28 ;  /* 0x0000001c1b1b7221 */ /* 0x008fe20000000000 */
[----:B----4-:R-:W-:-:S03]  /*0a70*/  FADD R28, R19, R22 ;  /* 0x00000016131c7221 */ /* 0x010fc60000000000 */
[----:B------:R-:W-:Y:S01]  /*0a80*/  FADD R27, RZ, R27 ;  /* 0x0000001bff1b7221 */ /* 0x000fe20000000000 */
[----:B------:R-:W3:Y:S01]  /*0a90*/  LDG.E R19, desc[UR12][R8.64+0x8] ;  /* 0x0000080c08137981 */ /* 0x000ee2000c1e1900 */
[----:B-----5:R-:W-:Y:S02]  /*0aa0*/  FADD R16, R23, R24 ;  /* 0x0000001817107221 */ /* 0x020fe40000000000 */
[----:B------:R-:W-:Y:S01]  /*0ab0*/  FADD R27, R27, R28 ;  /* 0x0000001c1b1b7221 */ /* 0x000fe20000000000 */
[----:B------:R-:W3:Y:S01]  /*0ac0*/  LDG.E R24, desc[UR12][R4.64+0x10] ;  /* 0x0000100c04187981 */ /* 0x000ee2000c1e1900 */
[----:B--2---:R-:W-:Y:S02]  /*0ad0*/  FADD R26, R26, R25 ;  /* 0x000000191a1a7221 */ /* 0x004fe40000000000 */
[----:B------:R-:W-:Y:S01]  /*0ae0*/  FADD R27, R27, R16 ;  /* 0x000000101b1b7221 */ /* 0x000fe20000000000 */
[----:B------:R-:W-:Y:S01]  /*0af0*/  IMAD.WIDE R16, R17, 0x4, R6 ;  /* 0x0000000411107825 */ /* 0x000fe200078e0206 */
[----:B------:R-:W2:Y:S03]  /*0b00*/  LDG.E R22, desc[UR12][R8.64+0xc] ;  /* 0x00000c0c08167981 */ /* 0x000ea6000c1e1900 */
[----:B------:R-:W-:Y:S01]  /*0b10*/  FADD R21, R20, R21 ;  /* 0x0000001514157221 */ /* 0x000fe20000000000 */
[----:B------:R-:W-:Y:S01]  /*0b20*/  FADD R26, R27, R26 ;  /* 0x0000001a1b1a7221 */ /* 0x000fe20000000000 */
[----:B------:R-:W2:Y:S03]  /*0b30*/  LDG.E R23, desc[UR12][R4.64+0x14] ;  /* 0x0000140c04177981 */ /* 0x000ea6000c1e1900 */
[----:B------:R-:W-:-:S02]  /*0b40*/  FADD R21, R26, R21 ;  /* 0x000000151a157221 */ /* 0x000fc40000000000 */
[----:B------:R-:W4:Y:S04]  /*0b50*/  LDG.E R26, desc[UR12][R4.64+0x1c] ;  /* 0x00001c0c041a7981 */ /* 0x000f28000c1e1900 */
[----:B------:R-:W5:Y:S04]  /*0b60*/  LDG.E R8, desc[UR12][R4.64+0x18] ;  /* 0x0000180c04087981 */ /* 0x000f68000c1e1900 */
[----:B------:R-:W5:Y:S01]  /*0b70*/  LDG.E R9, desc[UR12][R16.64] ;  /* 0x0000000c10097981 */ /* 0x000f62000c1e1900 */
[----:B------:R-:W-:-:S03]  /*0b80*/  FADD R28, R18, R11 ;  /* 0x0000000b121c7221 */ /* 0x000fc60000000000 */
[----:B------:R-:W4:Y:S04]  /*0b90*/  LDG.E R25, desc[UR12][R16.64+0x4] ;  /* 0x0000040c10197981 */ /* 0x000f28000c1e1900 */
[----:B------:R-:W4:Y:S04]  /*0ba0*/  LDG.E R20, desc[UR12][R16.64+0x8] ;  /* 0x0000080c10147981 */ /* 0x000f28000c1e1900 */
[----:B------:R-:W4:Y:S04]  /*0bb0*/  LDG.E R11, desc[UR12][R4.64+0x20] ;  /* 0x0000200c040b7981 */ /* 0x000f28000c1e1900 */
[----:B------:R-:W4:Y:S04]  /*0bc0*/  LDG.E R27, desc[UR12][R16.64+0xc] ;  /* 0x00000c0c101b7981 */ /* 0x000f28000c1e1900 */
[----:B------:R-:W4:Y:S01]  /*0bd0*/  LDG.E R18, desc[UR12][R4.64+0x24] ;  /* 0x0000240c04127981 */ /* 0x000f22000c1e1900 */
[----:B------:R-:W-:Y:S01]  /*0be0*/  FADD R21, R21, R28 ;  /* 0x0000001c15157221 */ /* 0x000fe20000000000 */
[----:B------:R-:W-:-:S04]  /*0bf0*/  UIADD3 UR10, UP0, UPT, UR6, 0x30, URZ ;  /* 0x00000030060a7890 */ /* 0x000fc8000ff1e0ff */
[----:B------:R-:W-:Y:S01]  /*0c00*/  UIADD3.X UR14, UPT, UPT, URZ, UR7, URZ, UP0, !UPT ;  /* 0x00000007ff0e7290 */ /* 0x000fe200087fe4ff */
[----:B---3--:R-:W-:-:S04]  /*0c10*/  FADD R24, R24, R19 ;  /* 0x0000001318187221 */ /* 0x008fc80000000000 */
[----:B------:R-:W-:Y:S01]  /*0c20*/  FADD R21, R21, R24 ;  /* 0x0000001815157221 */ /* 0x000fe20000000000 */
[----:B--2---:R-:W-:-:S04]  /*0c30*/  FADD R22, R23, R22 ;  /* 0x0000001617167221 */ /* 0x004fc80000000000 */
[----:B------:R-:W-:Y:S01]  /*0c40*/  FADD R21, R21, R22 ;  /* 0x0000001615157221 */ /* 0x000fe20000000000 */
[----:B-----5:R-:W-:-:S04]  /*0c50*/  FADD R8, R8, R9 ;  /* 0x0000000908087221 */ /* 0x020fc80000000000 */
[----:B------:R-:W-:Y:S01]  /*0c60*/  FADD R8, R21, R8 ;  /* 0x0000000815087221 */ /* 0x000fe20000000000 */
[----:B----4-:R-:W-:-:S04]  /*0c70*/  FADD R25, R26, R25 ;  /* 0x000000191a197221 */ /* 0x010fc80000000000 */
[----:B------:R-:W-:Y:S01]  /*0c80*/  FADD R8, R8, R25 ;  /* 0x0000001908087221 */ /* 0x000fe20000000000 */
[----:B------:R-:W-:Y:S01]  /*0c90*/  FADD R11, R11, R20 ;  /* 0x000000140b0b7221 */ /* 0x000fe20000000000 */
[----:B------:R-:W-:-:S03]  /*0ca0*/  MOV R9, UR14 ;  /* 0x0000000e00097c02 */ /* 0x000fc60008000f00 */
[----:B------:R-:W-:Y:S01]  /*0cb0*/  FADD R8, R8, R11 ;  /* 0x0000000b08087221 */ /* 0x000fe20000000000 */
[----:B------:R-:W-:Y:S01]  /*0cc0*/  IADD3 R11, PT, PT, R15, 0xc, RZ ;  /* 0x0000000c0f0b7810 */ /* 0x000fe20007ffe0ff */
[----:B------:R-:W-:-:S04]  /*0cd0*/  FADD R27, R18, R27 ;  /* 0x0000001b121b7221 */ /* 0x000fc80000000000 */
[----:B------:R-:W-:Y:S01]  /*0ce0*/  FADD R26, R8, R27 ;  /* 0x0000001b081a7221 */ /* 0x000fe20000000000 */
[----:B------:R-:W-:Y:S01]  /*0cf0*/  MOV R8, UR10 ;  /* 0x0000000a00087c02 */ /* 0x000fe20008000f00 */
[----:B------:R-:W-:-:S06]  /*0d00*/  UMOV UR10, 0xc ;  /* 0x0000000c000a7882 */ /* 0x000fcc0000000000 */
.L_x_7:
[C---:B------:R-:W-:Y:S01]  /*0d10*/  IMAD.WIDE R18, R11.reuse, 0x4, R6 ;  /* 0x000000040b127825 */ /* 0x040fe200078e0206 */
[----:B------:R-:W2:Y:S04]  /*0d20*/  LDG.E R16, desc[UR12][R8.64+-0x8] ;  /* 0xfffff80c08107981 */ /* 0x000ea8000c1e1900 */
[----:B------:R-:W2:Y:S04]  /*0d30*/  LDG.E R17, desc[UR12][R18.64] ;  /* 0x0000000c12117981 */ /* 0x000ea8000c1e1900 */
[----:B------:R-:W3:Y:S04]  /*0d40*/  LDG.E R24, desc[UR12][R8.64+-0x4] ;  /* 0xfffffc0c08187981 */ /* 0x000ee8000c1e1900 */
[----:B------:R-:W3:Y:S04]  /*0d50*/  LDG.E R25, desc[UR12][R18.64+0x4] ;  /* 0x0000040c12197981 */ /* 0x000ee8000c1e1900 */
[----:B------:R-:W4:Y:S04]  /*0d60*/  LDG.E R22, desc[UR12][R8.64] ;  /* 0x0000000c08167981 */ /* 0x000f28000c1e1900 */
[----:B------:R-:W4:Y:S01]  /*0d70*/  LDG.E R23, desc[UR12][R18.64+0x8] ;  /* 0x0000080c12177981 */ /* 0x000f22000c1e1900 */
[----:B------:R-:W-:-:S03]  /*0d80*/  IADD3 R29, PT, PT, R11, 0x4, RZ ;  /* 0x000000040b1d7810 */ /* 0x000fc60007ffe0ff */
[----:B------:R1:W5:Y:S04]  /*0d90*/  LDG.E R20, desc[UR12][R18.64+0xc] ;  /* 0x00000c0c12147981 */ /* 0x000368000c1e1900 */
[----:B------:R-:W5:Y:S01]  /*0da0*/  LDG.E R21, desc[UR12][R8.64+0x4] ;  /* 0x0000040c08157981 */ /* 0x000f62000c1e1900 */
[----:B--2---:R-:W-:Y:S01]  /*0db0*/  FADD R27, R16, R17 ;  /* 0x00000011101b7221 */ /* 0x004fe20000000000 */
[----:B------:R-:W-:-:S04]  /*0dc0*/  IMAD.WIDE R16, R29, 0x4, R6 ;  /* 0x000000041d107825 */ /* 0x000fc800078e0206 */
[----:B------:R-:W-:Y:S01]  /*0dd0*/  FADD R27, R27, R26 ;  /* 0x0000001a1b1b7221 */ /* 0x000fe20000000000 */
[----:B---3--:R-:W-:Y:S02]  /*0de0*/  FADD R26, R24, R25 ;  /* 0x00000019181a7221 */ /* 0x008fe40000000000 */
[----:B------:R-:W2:Y:S04]  /*0df0*/  LDG.E R24, desc[UR12][R8.64+0x8] ;  /* 0x0000080c08187981 */ /* 0x000ea8000c1e1900 */
[----:B------:R-:W2:Y:S01]  /*0e00*/  LDG.E R25, desc[UR12][R16.64] ;  /* 0x0000000c10197981 */ /* 0x000ea2000c1e1900 */
[----:B------:R-:W-:Y:S01]  /*0e10*/  FADD R28, R27, R26 ;  /* 0x0000001a1b1c7221 */ /* 0x000fe20000000000 */
[----:B----4-:R-:W-:Y:S02]  /*0e20*/  FADD R23, R22, R23 ;  /* 0x0000001716177221 */ /* 0x010fe40000000000 */
[----:B------:R-:W3:Y:S04]  /*0e30*/  LDG.E R26, desc[UR12][R8.64+0xc] ;  /* 0x00000c0c081a7981 */ /* 0x000ee8000c1e1900 */
[----:B------:R-:W3:Y:S01]  /*0e40*/  LDG.E R27, desc[UR12][R16.64+0x4] ;  /* 0x0000040c101b7981 */ /* 0x000ee2000c1e1900 */
[----:B------:R-:W-:-:S03]  /*0e50*/  FADD R28, R28, R23 ;  /* 0x000000171c1c7221 */ /* 0x000fc60000000000 */
[----:B------:R-:W4:Y:S04]  /*0e60*/  LDG.E R23, desc[UR12][R8.64+0x10] ;  /* 0x0000100c08177981 */ /* 0x000f28000c1e1900 */
[----:B------:R-:W4:Y:S01]  /*0e70*/  LDG.E R22, desc[UR12][R16.64+0x8] ;  /* 0x0000080c10167981 */ /* 0x000f22000c1e1900 */
[----:B-1----:R-:W-:Y:S01]  /*0e80*/  IADD3 R19, PT, PT, R11, 0x8, RZ ;  /* 0x000000080b137810 */ /* 0x002fe20007ffe0ff */
[----:B-----5:R-:W-:Y:S02]  /*0e90*/  FADD R21, R21, R20 ;  /* 0x0000001415157221 */ /* 0x020fe40000000000 */
[----:B------:R1:W5:Y:S02]  /*0ea0*/  LDG.E R20, desc[UR12][R16.64+0xc] ;  /* 0x00000c0c10147981 */ /* 0x000364000c1e1900 */
[----:B------:R-:W-:Y:S01]  /*0eb0*/  FADD R21, R28, R21 ;  /* 0x000000151c157221 */ /* 0x000fe20000000000 */
[----:B------:R-:W-:-:S04]  /*0ec0*/  IMAD.WIDE R18, R19, 0x4, R6 ;  /* 0x0000000413127825 */ /* 0x000fc800078e0206 */
[----:B--2---:R-:W-:Y:S02]  /*0ed0*/  FADD R24, R24, R25 ;  /* 0x0000001918187221 */ /* 0x004fe40000000000 */
[----:B------:R-:W5:Y:S02]  /*0ee0*/  LDG.E R25, desc[UR12][R8.64+0x14] ;  /* 0x0000140c08197981 */ /* 0x000f64000c1e1900 */
[----:B------:R-:W-:Y:S02]  /*0ef0*/  FADD R21, R21, R24 ;  /* 0x0000001815157221 */ /* 0x000fe40000000000 */
[----:B------:R-:W2:Y:S01]  /*0f00*/  LDG.E R24, desc[UR12][R8.64+0x18] ;  /* 0x0000180c08187981 */ /* 0x000ea2000c1e1900 */
[----:B---3--:R-:W-:-:S03]  /*0f10*/  FADD R26, R26, R27 ;  /* 0x0000001b1a1a7221 */ /* 0x008fc60000000000 */
[----:B------:R-:W2:Y:S01]  /*0f20*/  LDG.E R27, desc[UR12][R18.64] ;  /* 0x0000000c121b7981 */ /* 0x000ea2000c1e1900 */
[----:B------:R-:W-:-:S03]  /*0f30*/  FADD R21, R21, R26 ;  /* 0x0000001a15157221 */ /* 0x000fc60000000000 */
[----:B------:R-:W3:Y:S01]  /*0f40*/  LDG.E R26, desc[UR12][R18.64+0x4] ;  /* 0x0000040c121a7981 */ /* 0x000ee2000c1e1900 */
[----:B----4-:R-:W-:-:S03]  /*0f50*/  FADD R22, R23, R22 ;  /* 0x0000001617167221 */ /* 0x010fc60000000000 */
[----:B------:R-:W3:Y:S01]  /*0f60*/  LDG.E R23, desc[UR12][R8.64+0x1c] ;  /* 0x00001c0c08177981 */ /* 0x000ee2000c1e1900 */
[----:B-1----:R-:W-:-:S03]  /*0f70*/  FADD R16, R21, R22 ;  /* 0x0000001615107221 */ /* 0x002fc60000000000 */
[----:B------:R-:W4:Y:S04]  /*0f80*/  LDG.E R22, desc[UR12][R8.64+0x20] ;  /* 0x0000200c08167981 */ /* 0x000f28000c1e1900 */
[----:B------:R-:W4:Y:S01]  /*0f90*/  LDG.E R21, desc[UR12][R18.64+0x8] ;  /* 0x0000080c12157981 */ /* 0x000f22000c1e1900 */
[----:B------:R-:W-:Y:S01]  /*0fa0*/  IADD3 R17, PT, PT, R11, 0xc, RZ ;  /* 0x0000000c0b117810 */ /* 0x000fe20007ffe0ff */
[----:B-----5:R-:W-:Y:S02]  /*0fb0*/  FADD R25, R25, R20 ;  /* 0x0000001419197221 */ /* 0x020fe40000000000 */
[----:B------:R1:W5:Y:S02]  /*0fc0*/  LDG.E R20, desc[UR12][R18.64+0xc] ;  /* 0x00000c0c12147981 */ /* 0x000364000c1e1900 */
[----:B------:R-:W-:Y:S01]  /*0fd0*/  FADD R28, R16, R25 ;  /* 0x00000019101c7221 */ /* 0x000fe20000000000 */
[----:B------:R-:W-:Y:S01]  /*0fe0*/  IMAD.WIDE R16, R17, 0x4, R6 ;  /* 0x0000000411107825 */ /* 0x000fe200078e0206 */
[----:B------:R-:W5:Y:S03]  /*0ff0*/  LDG.E R25, desc[UR12][R8.64+0x24] ;  /* 0x0000240c08197981 */ /* 0x000f66000c1e1900 */
[----:B--2---:R-:W-:-:S02]  /*1000*/  FADD R27, R24, R27 ;  /* 0x0000001b181b7221 */ /* 0x004fc40000000000 */
[----:B------:R-:W2:Y:S02]  /*1010*/  LDG.E R24, desc[UR12][R16.64] ;  /* 0x0000000c10187981 */ /* 0x000ea4000c1e1900 */
[----:B------:R-:W-:Y:S01]  /*1020*/  FADD R27, R28, R27 ;  /* 0x0000001b1c1b7221 */ /* 0x000fe20000000000 */
[----:B---3--:R-:W-:Y:S02]  /*1030*/  FADD R26, R23, R26 ;  /* 0x0000001a171a7221 */ /* 0x008fe40000000000 */
[----:B------:R-:W2:Y:S02]  /*1040*/  LDG.E R23, desc[UR12][R8.64+0x28] ;  /* 0x0000280c08177981 */ /* 0x000ea4000c1e1900 */
[----:B------:R-:W-:Y:S02]  /*1050*/  FADD R28, R27, R26 ;  /* 0x0000001a1b1c7221 */ /* 0x000fe40000000000 */
[----:B------:R-:W3:Y:S01]  /*1060*/  LDG.E R26, desc[UR12][R8.64+0x2c] ;  /* 0x00002c0c081a7981 */ /* 0x000ee2000c1e1900 */
[----:B----4-:R-:W-:-:S03]  /*1070*/  FADD R21, R22, R21 ;  /* 0x0000001516157221 */ /* 0x010fc60000000000 */
[----:B------:R-:W3:Y:S01]  /*1080*/  LDG.E R27, desc[UR12][R16.64+0x4] ;  /* 0x0000040c101b7981 */ /* 0x000ee2000c1e1900 */
[----:B------:R-:W-:-:S03]  /*1090*/  FADD R28, R28, R21 ;  /* 0x000000151c1c7221 */ /* 0x000fc60000000000 */
[----:B------:R-:W4:Y:S04]  /*10a0*/  LDG.E R22, desc[UR12][R8.64+0x30] ;  /* 0x0000300c08167981 */ /* 0x000f28000c1e1900 */
[----:B------:R-:W4:Y:S01]  /*10b0*/  LDG.E R21, desc[UR12][R16.64+0x8] ;  /* 0x0000080c10157981 */ /* 0x000f22000c1e1900 */
[----:B-1----:R-:W-:-:S05]  /*10c0*/  IADD3 R19, PT, PT, R11, 0x10, RZ ;  /* 0x000000100b137810 */ /* 0x002fca0007ffe0ff */
[----:B------:R-:W-:-:S04]  /*10d0*/  IMAD.WIDE R18, R19, 0x4, R6 ;  /* 0x0000000413127825 */ /* 0x000fc800078e0206 */
[----:B-----5:R-:W-:Y:S02]  /*10e0*/  FADD R25, R25, R20 ;  /* 0x0000001419197221 */ /* 0x020fe40000000000 */
[----:B------:R1:W5:Y:S02]  /*10f0*/  LDG.E R20, desc[UR12][R16.64+0xc] ;  /* 0x00000c0c10147981 */ /* 0x000364000c1e1900 */
[----:B------:R-:W-:Y:S01]  /*1100*/  FADD R25, R28, R25 ;  /* 0x000000191c197221 */ /* 0x000fe20000000000 */
        /* <DEDUP_REMOVED lines=17> */
[----:B------:R-:W-:Y:S02]  /*1220*/  FADD R28, R28, R23 ;  /* 0x000000171c1c7221 */ /* 0x000fe40000000000 */
[----:B------:R-:W5:Y:S01]  /*1230*/  LDG.E R23, desc[UR12][R8.64+0x44] ;  /* 0x0000440c08177981 */ /* 0x000f62000c1e1900 */
[----:B--2---:R-:W-:-:S03]  /*1240*/  FADD R25, R24, R25 ;  /* 0x0000001918197221 */ /* 0x004fc60000000000 */
[----:B------:R-:W2:Y:S01]  /*1250*/  LDG.E R24, desc[UR12][R8.64+0x48] ;  /* 0x0000480c08187981 */ /* 0x000ea2000c1e1900 */
[----:B------:R-:W-:-:S03]  /*1260*/  FADD R28, R28, R25 ;  /* 0x000000191c1c7221 */ /* 0x000fc60000000000 */
[----:B------:R-:W2:Y:S01]  /*1270*/  LDG.E R25, desc[UR12][R16.64] ;  /* 0x0000000c10197981 */ /* 0x000ea2000c1e1900 */
[----:B---3--:R-:W-:-:S03]  /*1280*/  FADD R27, R26, R27 ;  /* 0x0000001b1a1b7221 */ /* 0x008fc60000000000 */
[----:B------:R-:W3:Y:S01]  /*1290*/  LDG.E R26, desc[UR12][R8.64+0x4c] ;  /* 0x00004c0c081a7981 */ /* 0x000ee2000c1e1900 */
[----:B------:R-:W-:-:S03]  /*12a0*/  FADD R28, R28, R27 ;  /* 0x0000001b1c1c7221 */ /* 0x000fc60000000000 */
[----:B------:R-:W3:Y:S01]  /*12b0*/  LDG.E R27, desc[UR12][R16.64+0x4] ;  /* 0x0000040c101b7981 */ /* 0x000ee2000c1e1900 */
[----:B----4-:R-:W-:-:S03]  /*12c0*/  FADD R21, R22, R21 ;  /* 0x0000001516157221 */ /* 0x010fc60000000000 */
[----:B------:R-:W4:Y:S01]  /*12d0*/  LDG.E R22, desc[UR12][R8.64+0x50] ;  /* 0x0000500c08167981 */ /* 0x000f22000c1e1900 */
[----:B------:R-:W-:-:S03]  /*12e0*/  FADD R28, R28, R21 ;  /* 0x000000151c1c7221 */ /* 0x000fc60000000000 */
        /* <DEDUP_REMOVED lines=40> */
[----:B------:R-:W5:Y:S02]  /*1570*/  LDG.E R20, desc[UR12][R16.64+0xc] ;  /* 0x00000c0c10147981 */ /* 0x000f64000c1e1900 */
        /* <DEDUP_REMOVED lines=11> */
[----:B------:R-:W4:Y:S04]  /*1630*/  LDG.E R17, desc[UR12][R8.64+0x80] ;  /* 0x0000800c08117981 */ /* 0x000f28000c1e1900 */
[----:B------:R-:W4:Y:S01]  /*1640*/  LDG.E R16, desc[UR12][R18.64+0x8] ;  /* 0x0000080c12107981 */ /* 0x000f22000c1e1900 */
[----:B------:R-:W-:-:S03]  /*1650*/  FADD R28, R28, R21 ;  /* 0x000000151c1c7221 */ /* 0x000fc60000000000 */
[----:B------:R-:W4:Y:S04]  /*1660*/  LDG.E R21, desc[UR12][R18.64+0xc] ;  /* 0x00000c0c12157981 */ /* 0x000f28000c1e1900 */
[----:B------:R1:W4:Y:S01]  /*1670*/  LDG.E R22, desc[UR12][R8.64+0x84] ;  /* 0x0000840c08167981 */ /* 0x000322000c1e1900 */
[----:B------:R-:W-:-:S04]  /*1680*/  UIADD3 UR10, UPT, UPT, UR10, 0x24, URZ ;  /* 0x000000240a0a7890 */ /* 0x000fc8000fffe0ff */
[----:B------:R-:W-:Y:S01]  /*1690*/  UISETP.NE.AND UP0, UPT, UR10, 0x12c, UPT ;  /* 0x0000012c0a00788c */ /* 0x000fe2000bf05270 */
[----:B------:R-:W-:Y:S02]  /*16a0*/  IADD3 R11, PT, PT, R11, 0x24, RZ ;  /* 0x000000240b0b7810 */ /* 0x000fe40007ffe0ff */
[----:B-1----:R-:W-:-:S04]  /*16b0*/  IADD3 R8, P0, PT, R8, 0x90, RZ ;  /* 0x0000009008087810 */ /* 0x002fc80007f1e0ff */
[----:B------:R-:W-:Y:S01]  /*16c0*/  IADD3.X R9, PT, PT, RZ, R9, RZ, P0, !PT ;  /* 0x00000009ff097210 */ /* 0x000fe200007fe4ff */
[----:B-----5:R-:W-:-:S04]  /*16d0*/  FADD R23, R23, R20 ;  /* 0x0000001417177221 */ /* 0x020fc80000000000 */
[----:B------:R-:W-:Y:S01]  /*16e0*/  FADD R23, R28, R23 ;  /* 0x000000171c177221 */ /* 0x000fe20000000000 */
[----:B--2---:R-:W-:-:S04]  /*16f0*/  FADD R24, R24, R25 ;  /* 0x0000001918187221 */ /* 0x004fc80000000000 */
[----:B------:R-:W-:Y:S01]  /*1700*/  FADD R24, R24, R23 ;  /* 0x0000001718187221 */ /* 0x000fe20000000000 */
[----:B---3--:R-:W-:-:S04]  /*1710*/  FADD R27, R26, R27 ;  /* 0x0000001b1a1b7221 */ /* 0x008fc80000000000 */
[----:B------:R-:W-:Y:S01]  /*1720*/  FADD R24, R24, R27 ;  /* 0x0000001b18187221 */ /* 0x000fe20000000000 */
[----:B----4-:R-:W-:-:S04]  /*1730*/  FADD R17, R17, R16 ;  /* 0x0000001011117221 */ /* 0x010fc80000000000 */
[----:B------:R-:W-:Y:S01]  /*1740*/  FADD R17, R24, R17 ;  /* 0x0000001118117221 */ /* 0x000fe20000000000 */
[----:B------:R-:W-:-:S04]  /*1750*/  FADD R22, R22, R21 ;  /* 0x0000001516167221 */ /* 0x000fc80000000000 */
[----:B------:R-:W-:Y:S01]  /*1760*/  FADD R26, R17, R22 ;  /* 0x00000016111a7221 */ /* 0x000fe20000000000 */
[----:B------:R-:W-:Y:S06]  /*1770*/  BRA.U UP0, `(.L_x_7) ;  /* 0xfffffff500647547 */ /* 0x000fec000b83ffff */
[----:B------:R-:W1:Y:S01]  /*1780*/  F2F.F64.F32 R26, R26 ;  /* 0x0000001a001a7310 */ /* 0x000e620000201800 */
[----:B------:R-:W-:Y:S01]  /*1790*/  MOV R16, R10 ;  /* 0x0000000a00107202 */ /* 0x000fe20000000f00 */
[----:B-1----:R-:W-:-:S10]  /*17a0*/  DADD R8, R2, R26 ;  /* 0x0000000002087229 */ /* 0x002fd4000000001a */
[----:B------:R-:W1:Y:S02]  /*17b0*/  F2F.F32.F64 R8, R8 ;  /* 0x0000000800087310 */ /* 0x000e640000301000 */
[----:B-1----:R-:W-:-:S13]  /*17c0*/  FSETP.GT.AND P0, PT, R8, RZ, PT ;  /* 0x000000ff0800720b */ /* 0x002fda0003f04000 */
[----:B------:R-:W-:Y:S05]  /*17d0*/  @!P0 BRA `(.L_x_6) ;  /* 0x0000000c00348947 */ /* 0x000fea0003800000 */
[C---:B------:R-:W-:Y:S01]  /*17e0*/  IMAD.WIDE R28, R15.reuse, 0x4, R6 ;  /* 0x000000040f1c7825 */ /* 0x040fe200078e0206 */
[----:B------:R-:W-:-:S04]  /*17f0*/  IADD3 R11, PT, PT, R15, 0x4, RZ ;  /* 0x000000040f0b7810 */ /* 0x000fc80007ffe0ff */
[----:B------:R-:W2:Y:S01]  /*1800*/  LDG.E R24, desc[UR12][R28.64+0x4] ;  /* 0x0000040c1c187981 */ /* 0x000ea2000c1e1900 */
[----:B------:R-:W-:-:S03]  /*1810*/  IMAD.WIDE R10, R11, 0x4, R6 ;  /* 0x000000040b0a7825 */ /* 0x000fc600078e0206 */
[----:B------:R-:W3:Y:S04]  /*1820*/  LDG.E R25, desc[UR12][R28.64] ;  /* 0x0000000c1c197981 */ /* 0x000ee8000c1e1900 */
[----:B------:R-:W4:Y:S04]  /*1830*/  LDG.E R26, desc[UR12][R28.64+0xc] ;  /* 0x00000c0c1c1a7981 */ /* 0x000f28000c1e1900 */
[----:B------:R-:W5:Y:S04]  /*1840*/  LDG.E R18, desc[UR12][R10.64] ;  /* 0x0000000c0a127981 */ /* 0x000f68000c1e1900 */
[----:B------:R-:W5:Y:S01]  /*1850*/  LDG.E R17, desc[UR12][R10.64+0x4] ;  /* 0x0000040c0a117981 */ /* 0x000f62000c1e1900 */
[----:B------:R-:W-:-:S03]  /*1860*/  IADD3 R9, PT, PT, R15, 0x8, RZ ;  /* 0x000000080f097810 */ /* 0x000fc60007ffe0ff */
[----:B------:R-:W5:Y:S02]  /*1870*/  LDG.E R16, desc[UR12][R10.64+0x8] ;  /* 0x0000080c0a107981 */ /* 0x000f64000c1e1900 */
[----:B------:R-:W-:Y:S02]  /*1880*/  IMAD.WIDE R8, R9, 0x4, R6 ;  /* 0x0000000409087825 */ /* 0x000fe400078e0206 */
[----:B------:R1:W5:Y:S04]  /*1890*/  LDG.E R23, desc[UR12][R28.64+0x8] ;  /* 0x0000080c1c177981 */ /* 0x000368000c1e1900 */
[----:B------:R0:W5:Y:S04]  /*18a0*/  LDG.E R22, desc[UR12][R10.64+0xc] ;  /* 0x00000c0c0a167981 */ /* 0x000168000c1e1900 */
[----:B------:R-:W5:Y:S04]  /*18b0*/  LDG.E R21, desc[UR12][R8.64] ;  /* 0x0000000c08157981 */ /* 0x000f68000c1e1900 */
[----:B------:R-:W5:Y:S04]  /*18c0*/  LDG.E R20, desc[UR12][R8.64+0x4] ;  /* 0x0000040c08147981 */ /* 0x000f68000c1e1900 */
[----:B------:R-:W5:Y:S04]  /*18d0*/  LDG.E R19, desc[UR12][R8.64+0x8] ;  /* 0x0000080c08137981 */ /* 0x000f68000c1e1900 */
[----:B------:R0:W5:Y:S01]  /*18e0*/  LDG.E R27, desc[UR12][R8.64+0xc] ;  /* 0x00000c0c081b7981 */ /* 0x000162000c1e1900 */
[----:B------:R-:W-:-:S09]  /*18f0*/  ULEA UR10, UR11, UR8, 0x18 ;  /* 0x000000080b0a7291 */ /* 0x000fd2000f8ec0ff */
[----:B-1----:R-:W2:Y:S04]  /*1900*/  LDS R29, [UR10+0x4b8] ;  /* 0x0004b80aff1d7984 */ /* 0x002ea80008000800 */
[----:B------:R-:W3:Y:S04]  /*1910*/  LDS R28, [UR10+0x4b4] ;  /* 0x0004b40aff1c7984 */ /* 0x000ee80008000800 */
[----:B0-----:R-:W4:Y:S04]  /*1920*/  LDS R11, [UR10+0x4c0] ;  /* 0x0004c00aff0b7984 */ /* 0x001f280008000800 */
[----:B------:R-:W5:Y:S04]  /*1930*/  LDS R9, [UR10+0x4c4] ;  /* 0x0004c40aff097984 */ /* 0x000f680008000800 */
[----:B------:R-:W0:Y:S04]  /*1940*/  LDS R8, [UR10+0x4c8] ;  /* 0x0004c80aff087984 */ /* 0x000e280008000800 */
[----:B------:R-:W1:Y:S01]  /*1950*/  LDS R10, [UR10+0x4d4] ;  /* 0x0004d40aff0a7984 */ /* 0x000e620008000800 */
[----:B------:R-:W-:Y:S01]  /*1960*/  UIADD3 UR4, UPT, UPT, UR4, 0x1, URZ ;  /* 0x0000000104047890 */ /* 0x000fe2000fffe0ff */
[----:B--2---:R-:W-:-:S02]  /*1970*/  FADD R24, R24, R29 ;  /* 0x0000001d18187221 */ /* 0x004fc40000000000 */
[----:B------:R-:W2:Y:S01]  /*1980*/  LDS R29, [UR10+0x4cc] ;  /* 0x0004cc0aff1d7984 */ /* 0x000ea20008000800 */
[----:B---3--:R-:W-:-:S03]  /*1990*/  FADD R25, R25, R28 ;  /* 0x0000001c19197221 */ /* 0x008fc60000000000 */
[----:B------:R-:W-:Y:S01]  /*19a0*/  STS [UR10+0x4b8], R24 ;  /* 0x0004b818ff007988 */ /* 0x000fe2000800080a */
[----:B----4-:R-:W-:-:S03]  /*19b0*/  FADD R26, R26, R11 ;  /* 0x0000000b1a1a7221 */ /* 0x010fc60000000000 */
[----:B------:R-:W3:Y:S01]  /*19c0*/  LDS R28, [UR10+0x4bc] ;  /* 0x0004bc0aff1c7984 */ /* 0x000ee20008000800 */
[----:B-----5:R-:W-:-:S03]  /*19d0*/  FADD R18, R18, R9 ;  /* 0x0000000912127221 */ /* 0x020fc60000000000 */
[----:B------:R-:W4:Y:S01]  /*19e0*/  LDS R9, [UR10+0x4d0] ;  /* 0x0004d00aff097984 */ /* 0x000f220008000800 */
[----:B0-----:R-:W-:-:S03]  /*19f0*/  FADD R17, R17, R8 ;  /* 0x0000000811117221 */ /* 0x001fc60000000000 */
[----:B------:R-:W0:Y:S04]  /*1a00*/  LDS R11, [UR10+0x4d8] ;  /* 0x0004d80aff0b7984 */ /* 0x000e280008000800 */
[----:B------:R-:W5:Y:S04]  /*1a10*/  LDS R24, [UR10+0x4dc] ;  /* 0x0004dc0aff187984 */ /* 0x000f680008000800 */
[----:B------:R-:W5:Y:S01]  /*1a20*/  LDS R8, [UR10+0x4e0] ;  /* 0x0004e00aff087984 */ /* 0x000f620008000800 */
[----:B-1----:R-:W-:-:S03]  /*1a30*/  FADD R21, R21, R10 ;  /* 0x0000000a15157221 */ /* 0x002fc60000000000 */
[----:B------:R-:W-:Y:S01]  /*1a40*/  STS [UR10+0x4b4], R25 ;  /* 0x0004b419ff007988 */ /* 0x000fe2000800080a */
[----:B--2---:R-:W-:-:S03]  /*1a50*/  FADD R16, R16, R29 ;  /* 0x0000001d10107221 */ /* 0x004fc60000000000 */
[----:B------:R-:W-:Y:S01]  /*1a60*/  STS [UR10+0x4c0], R26 ;  /* 0x0004c01aff007988 */ /* 0x000fe2000800080a */
[----:B---3--:R-:W-:Y:S01]  /*1a70*/  FADD R23, R23, R28 ;  /* 0x0000001c17177221 */ /* 0x008fe20000000000 */
[----:B----4-:R-:W-:Y:S01]  /*1a80*/  FADD R9, R22, R9 ;  /* 0x0000000916097221 */ /* 0x010fe20000000000 */
[----:B0-----:R-:W-:Y:S01]  /*1a90*/  FADD R20, R20, R11 ;  /* 0x0000000b14147221 */ /* 0x001fe20000000000 */
[----:B-----5:R-:W-:Y:S01]  /*1aa0*/  FADD R19, R19, R24 ;  /* 0x0000001813137221 */ /* 0x020fe20000000000 */
[----:B------:R-:W-:Y:S01]  /*1ab0*/  FADD R8, R27, R8 ;  /* 0x000000081b087221 */ /* 0x000fe20000000000 */
[----:B------:R0:W-:Y:S04]  /*1ac0*/  STS [UR10+0x4cc], R16 ;  /* 0x0004cc10ff007988 */ /* 0x0001e8000800080a */
[----:B------:R-:W-:Y:S04]  /*1ad0*/  STS [UR10+0x4bc], R23 ;  /* 0x0004bc17ff007988 */ /* 0x000fe8000800080a */
[----:B------:R-:W-:Y:S01]  /*1ae0*/  STS [UR10+0x4c8], R17 ;  /* 0x0004c811ff007988 */ /* 0x000fe2000800080a */
[----:B0-----:R-:W0:Y:S03]  /*1af0*/  LDC R16, c[0x0][0x3a0] ;  /* 0x0000e800ff107b82 */ /* 0x001e260000000800 */
[----:B------:R-:W-:Y:S04]  /*1b00*/  STS [UR10+0x4d0], R9 ;  /* 0x0004d009ff007988 */ /* 0x000fe8000800080a */
[----:B------:R-:W-:Y:S04]  /*1b10*/  STS [UR10+0x4d4], R21 ;  /* 0x0004d415ff007988 */ /* 0x000fe8000800080a */
[----:B------:R-:W-:Y:S04]  /*1b20*/  STS [UR10+0x4d8], R20 ;  /* 0x0004d814ff007988 */ /* 0x000fe8000800080a */
[----:B------:R-:W-:Y:S04]  /*1b30*/  STS [UR10+0x4dc], R19 ;  /* 0x0004dc13ff007988 */ /* 0x000fe8000800080a */
[----:B------:R-:W-:Y:S04]  /*1b40*/  STS [UR10+0x4e0], R8 ;  /* 0x0004e008ff007988 */ /* 0x000fe8000800080a */
[----:B------:R1:W-:Y:S02]  /*1b50*/  STS [UR10+0x4c4], R18 ;  /* 0x0004c412ff007988 */ /* 0x0003e4000800080a */
[----:B-1----:R-:W-:-:S07]  /*1b60*/  MOV R18, 0xc ;  /* 0x0000000c00127802 */ /* 0x002fce0000000f00 */
.L_x_8:
[----:B------:R-:W-:-:S05]  /*1b70*/  IADD3 R29, PT, PT, R15, R18, RZ ;  /* 0x000000120f1d7210 */ /* 0x000fca0007ffe0ff */
[----:B------:R-:W-:-:S05]  /*1b80*/  IMAD.WIDE R28, R29, 0x4, R6 ;  /* 0x000000041d1c7825 */ /* 0x000fca00078e0206 */
[----:B-1----:R-:W2:Y:S04]  /*1b90*/  LDG.E R24, desc[UR12][R28.64] ;  /* 0x0000000c1c187981 */ /* 0x002ea8000c1e1900 */
[----:B------:R-:W3:Y:S04]  /*1ba0*/  LDG.E R23, desc[UR12][R28.64+0x4] ;  /* 0x0000040c1c177981 */ /* 0x000ee8000c1e1900 */
[----:B------:R-:W4:Y:S01]  /*1bb0*/  LDG.E R22, desc[UR12][R28.64+0x8] ;  /* 0x0000080c1c167981 */ /* 0x000f22000c1e1900 */
[----:B------:R-:W-:-:S03]  /*1bc0*/  IADD3 R9, PT, PT, R15, 0x4, R18 ;  /* 0x000000040f097810 */ /* 0x000fc60007ffe012 */
[----:B------:R1:W5:Y:S02]  /*1bd0*/  LDG.E R20, desc[UR12][R28.64+0xc] ;  /* 0x00000c0c1c147981 */ /* 0x000364000c1e1900 */
[----:B------:R-:W-:-:S05]  /*1be0*/  IMAD.WIDE R8, R9, 0x4, R6 ;  /* 0x0000000409087825 */ /* 0x000fca00078e0206 */
[----:B------:R-:W5:Y:S01]  /*1bf0*/  LDG.E R21, desc[UR12][R8.64] ;  /* 0x0000000c08157981 */ /* 0x000f62000c1e1900 */
[----:B------:R-:W-:-:S03]  /*1c00*/  LEA R17, R18, UR5, 0x2 ;  /* 0x0000000512117c11 */ /* 0x000fc6000f8e10ff */
[----:B------:R-:W5:Y:S04]  /*1c10*/  LDG.E R27, desc[UR12][R8.64+0xc] ;  /* 0x00000c0c081b7981 */ /* 0x000f68000c1e1900 */
[----:B------:R-:W2:Y:S04]  /*1c20*/  LDS R26, [R17] ;  /* 0x00000000111a7984 */ /* 0x000ea80000000800 */
[----:B------:R-:W5:Y:S04]  /*1c30*/  LDG.E R19, desc[UR12][R8.64+0x8] ;  /* 0x0000080c08137981 */ /* 0x000f68000c1e1900 */
[----:B------:R0:W5:Y:S01]  /*1c40*/  LDG.E R25, desc[UR12][R8.64+0x4] ;  /* 0x0000040c08197981 */ /* 0x000162000c1e1900 */
[----:B------:R-:W-:-:S03]  /*1c50*/  IADD3 R11, PT, PT, R15, 0x8, R18 ;  /* 0x000000080f0b7810 */ /* 0x000fc60007ffe012 */
[----:B-1----:R-:W-:Y:S02]  /*1c60*/  LDS R28, [R17+0x8] ;  /* 0x00000800111c7984 */ /* 0x002fe40000000800 */
[----:B------:R-:W-:Y:S02]  /*1c70*/  IMAD.WIDE R10, R11, 0x4, R6 ;  /* 0x000000040b0a7825 */ /* 0x000fe400078e0206 */
[----:B0-----:R-:W-:Y:S01]  /*1c80*/  LDS R9, [R17+0xc] ;  /* 0x00000c0011097984 */ /* 0x001fe20000000800 */
[----:B------:R-:W-:Y:S01]  /*1c90*/  IADD3 R8, PT, PT, R15, 0xc, R18 ;  /* 0x0000000c0f087810 */ /* 0x000fe20007ffe012 */
[----:B--2---:R-:W-:Y:S02]  /*1ca0*/  FADD R29, R24, R26 ;  /* 0x0000001a181d7221 */ /* 0x004fe40000000000 */
[----:B------:R-:W3:Y:S04]  /*1cb0*/  LDS R24, [R17+0x4] ;  /* 0x0000040011187984 */ /* 0x000ee80000000800 */
[----:B------:R-:W2:Y:S01]  /*1cc0*/  LDG.E R26, desc[UR12][R10.64] ;  /* 0x0000000c0a1a7981 */ /* 0x000ea2000c1e1900 */
[----:B---3--:R-:W-:-:S03]  /*1cd0*/  FADD R24, R23, R24 ;  /* 0x0000001817187221 */ /* 0x008fc60000000000 */
[----:B------:R-:W3:Y:S04]  /*1ce0*/  LDG.E R23, desc[UR12][R10.64+0x4] ;  /* 0x0000040c0a177981 */ /* 0x000ee8000c1e1900 */
[----:B------:R0:W-:Y:S04]  /*1cf0*/  STS [R17+0x4], R24 ;  /* 0x0000041811007388 */ /* 0x0001e80000000800 */
[----:B0-----:R-:W3:Y:S01]  /*1d00*/  LDG.E R24, desc[UR12][R10.64+0x8] ;  /* 0x0000080c0a187981 */ /* 0x001ee2000c1e1900 */
[----:B----4-:R-:W-:-:S03]  /*1d10*/  FADD R28, R22, R28 ;  /* 0x0000001c161c7221 */ /* 0x010fc60000000000 */
[----:B------:R0:W4:Y:S04]  /*1d20*/  LDG.E R22, desc[UR12][R10.64+0xc] ;  /* 0x00000c0c0a167981 */ /* 0x000128000c1e1900 */
[----:B------:R-:W-:Y:S04]  /*1d30*/  STS [R17+0x8], R28 ;  /* 0x0000081c11007388 */ /* 0x000fe80000000800 */
[----:B------:R-:W1:Y:S01]  /*1d40*/  LDS R28, [R17+0x10] ;  /* 0x00001000111c7984 */ /* 0x000e620000000800 */
[----:B-----5:R-:W-:Y:S01]  /*1d50*/  FADD R20, R20, R9 ;  /* 0x0000000914147221 */ /* 0x020fe20000000000 */
[----:B------:R-:W-:-:S02]  /*1d60*/  IMAD.WIDE R8, R8, 0x4, R6 ;  /* 0x0000000408087825 */ /* 0x000fc400078e0206 */
[----:B------:R-:W-:Y:S04]  /*1d70*/  STS [R17], R29 ;  /* 0x0000001d11007388 */ /* 0x000fe80000000800 */
[----:B------:R5:W-:Y:S04]  /*1d80*/  STS [R17+0xc], R20 ;  /* 0x00000c1411007388 */ /* 0x000be80000000800 */
[----:B0-----:R-:W0:Y:S04]  /*1d90*/  LDS R11, [R17+0x1c] ;  /* 0x00001c00110b7984 */ /* 0x001e280000000800 */
[----:B------:R-:W0:Y:S04]  /*1da0*/  LDS R10, [R17+0x14] ;  /* 0x00001400110a7984 */ /* 0x000e280000000800 */
[----:B-----5:R-:W5:Y:S01]  /*1db0*/  LDG.E R20, desc[UR12][R8.64] ;  /* 0x0000000c08147981 */ /* 0x020f62000c1e1900 */
[----:B-1----:R-:W-:-:S03]  /*1dc0*/  FADD R29, R21, R28 ;  /* 0x0000001c151d7221 */ /* 0x002fc60000000000 */
[----:B------:R-:W5:Y:S04]  /*1dd0*/  LDG.E R21, desc[UR12][R8.64+0x4] ;  /* 0x0000040c08157981 */ /* 0x000f68000c1e1900 */
[----:B------:R-:W1:Y:S01]  /*1de0*/  LDS R28, [R17+0x18] ;  /* 0x00001800111c7984 */ /* 0x000e620000000800 */
[----:B0-----:R-:W-:-:S03]  /*1df0*/  FADD R27, R27, R11 ;  /* 0x0000000b1b1b7221 */ /* 0x001fc60000000000 */
[----:B------:R-:W2:Y:S01]  /*1e00*/  LDS R11, [R17+0x20] ;  /* 0x00002000110b7984 */ /* 0x000ea20000000800 */
[----:B------:R-:W-:-:S03]  /*1e10*/  FADD R10, R25, R10 ;  /* 0x0000000a190a7221 */ /* 0x000fc60000000000 */
[----:B------:R-:W5:Y:S01]  /*1e20*/  LDG.E R25, desc[UR12][R8.64+0xc] ;  /* 0x00000c0c08197981 */ /* 0x000f62000c1e1900 */
[----:B-1----:R-:W-:-:S03]  /*1e30*/  FADD R28, R19, R28 ;  /* 0x0000001c131c7221 */ /* 0x002fc60000000000 */
[----:B------:R0:W5:Y:S04]  /*1e40*/  LDG.E R19, desc[UR12][R8.64+0x8] ;  /* 0x0000080c08137981 */ /* 0x000168000c1e1900 */
[----:B0-----:R-:W3:Y:S04]  /*1e50*/  LDS R9, [R17+0x28] ;  /* 0x0000280011097984 */ /* 0x001ee80000000800 */
[----:B------:R2:W-:Y:S04]  /*1e60*/  STS [R17+0x10], R29 ;  /* 0x0000101d11007388 */ /* 0x0005e80000000800 */
[----:B------:R0:W-:Y:S04]  /*1e70*/  STS [R17+0x14], R10 ;  /* 0x0000140a11007388 */ /* 0x0001e80000000800 */
[----:B------:R-:W-:Y:S04]  /*1e80*/  STS [R17+0x18], R28 ;  /* 0x0000181c11007388 */ /* 0x000fe80000000800 */
[----:B------:R-:W1:Y:S04]  /*1e90*/  LDS R28, [R17+0x24] ;  /* 0x00002400111c7984 */ /* 0x000e680000000800 */
[----:B------:R1:W-:Y:S01]  /*1ea0*/  STS [R17+0x1c], R27 ;  /* 0x00001c1b11007388 */ /* 0x0003e20000000800 */
[----:B--2---:R-:W-:Y:S01]  /*1eb0*/  FADD R29, R26, R11 ;  /* 0x0000000b1a1d7221 */ /* 0x004fe20000000000 */
[----:B------:R-:W-:-:S05]  /*1ec0*/  IADD3 R11, PT, PT, R15, 0x10, R18 ;  /* 0x000000100f0b7810 */ /* 0x000fca0007ffe012 */
[----:B0-----:R-:W-:-:S05]  /*1ed0*/  IMAD.WIDE R10, R11, 0x4, R6 ;  /* 0x000000040b0a7825 */ /* 0x001fca00078e0206 */
[----:B------:R-:W2:Y:S01]  /*1ee0*/  LDG.E R26, desc[UR12][R10.64] ;  /* 0x0000000c0a1a7981 */ /* 0x000ea2000c1e1900 */
[----:B---3--:R-:W-:Y:S01]  /*1ef0*/  FADD R8, R24, R9 ;  /* 0x0000000918087221 */ /* 0x008fe20000000000 */
[----:B-1----:R-:W-:Y:S02]  /*1f00*/  FADD R23, R23, R28 ;  /* 0x0000001c17177221 */ /* 0x002fe40000000000 */
[----:B------:R-:W3:Y:S04]  /*1f10*/  LDG.E R24, desc[UR12][R10.64+0x4] ;  /* 0x0000040c0a187981 */ /* 0x000ee8000c1e1900 */
[----:B------:R-:W4:Y:S04]  /*1f20*/  LDS R9, [R17+0x2c] ;  /* 0x00002c0011097984 */ /* 0x000f280000000800 */
[----:B------:R0:W-:Y:S04]  /*1f30*/  STS [R17+0x24], R23 ;  /* 0x0000241711007388 */ /* 0x0001e80000000800 */
[----:B------:R-:W-:Y:S04]  /*1f40*/  STS [R17+0x20], R29 ;  /* 0x0000201d11007388 */ /* 0x000fe80000000800 */
[----:B------:R-:W3:Y:S04]  /*1f50*/  LDG.E R27, desc[UR12][R10.64+0xc] ;  /* 0x00000c0c0a1b7981 */ /* 0x000ee8000c1e1900 */
[----:B0-----:R0:W3:Y:S04]  /*1f60*/  LDG.E R23, desc[UR12][R10.64+0x8] ;  /* 0x0000080c0a177981 */ /* 0x0010e8000c1e1900 */
[----:B------:R-:W5:Y:S04]  /*1f70*/  LDS R29, [R17+0x30] ;  /* 0x00003000111d7984 */ /* 0x000f680000000800 */
[----:B------:R-:W1:Y:S04]  /*1f80*/  LDS R28, [R17+0x34] ;  /* 0x00003400111c7984 */ /* 0x000e680000000800 */
[----:B------:R4:W-:Y:S04]  /*1f90*/  STS [R17+0x28], R8 ;  /* 0x0000280811007388 */ /* 0x0009e80000000800 */
[----:B0-----:R-:W0:Y:S01]  /*1fa0*/  LDS R11, [R17+0x3c] ;  /* 0x00003c00110b7984 */ /* 0x001e220000000800 */
[----:B----4-:R-:W-:Y:S01]  /*1fb0*/  FADD R22, R22, R9 ;  /* 0x0000000916167221 */ /* 0x010fe20000000000 */
[----:B------:R-:W-:-:S05]  /*1fc0*/  IADD3 R9, PT, PT, R15, 0x14, R18 ;  /* 0x000000140f097810 */ /* 0x000fca0007ffe012 */
[----:B------:R-:W-:Y:S01]  /*1fd0*/  IMAD.WIDE R8, R9, 0x4, R6 ;  /* 0x0000000409087825 */ /* 0x000fe200078e0206 */
[----:B------:R4:W-:Y:S04]  /*1fe0*/  STS [R17+0x2c], R22 ;  /* 0x00002c1611007388 */ /* 0x0009e80000000800 */
[----:B----4-:R-:W4:Y:S01]  /*1ff0*/  LDG.E R22, desc[UR12][R8.64] ;  /* 0x0000000c08167981 */ /* 0x010f22000c1e1900 */
[----:B-----5:R-:W-:-:S03]  /*2000*/  FADD R29, R20, R29 ;  /* 0x0000001d141d7221 */ /* 0x020fc60000000000 */
[----:B------:R-:W5:Y:S01]  /*2010*/  LDG.E R20, desc[UR12][R8.64+0x4] ;  /* 0x0000040c08147981 */ /* 0x000f62000c1e1900 */
[----:B-1----:R-:W-:-:S03]  /*2020*/  FADD R10, R21, R28 ;  /* 0x0000001c150a7221 */ /* 0x002fc60000000000 */
[----:B------:R-:W5:Y:S04]  /*2030*/  LDG.E R21, desc[UR12][R8.64+0x8] ;  /* 0x0000080c08157981 */ /* 0x000f68000c1e1900 */
[----:B------:R-:W1:Y:S01]  /*2040*/  LDS R28, [R17+0x38] ;  /* 0x00003800111c7984 */ /* 0x000e620000000800 */
[----:B0-----:R-:W-:-:S03]  /*2050*/  FADD R11, R25, R11 ;  /* 0x0000000b190b7221 */ /* 0x001fc60000000000 */
[----:B------:R-:W-:Y:S01]  /*2060*/  LDS R25, [R17+0x44] ;  /* 0x0000440011197984 */ /* 0x000fe20000000800 */
[----:B-1----:R-:W-:-:S03]  /*2070*/  FADD R28, R19, R28 ;  /* 0x0000001c131c7221 */ /* 0x002fc60000000000 */
[----:B------:R-:W2:Y:S04]  /*2080*/  LDS R19, [R17+0x40] ;  /* 0x0000400011137984 */ /* 0x000ea80000000800 */
[----:B------:R0:W-:Y:S04]  /*2090*/  STS [R17+0x30], R29 ;  /* 0x0000301d11007388 */ /* 0x0001e80000000800 */
[----:B------:R-:W-:Y:S01]  /*20a0*/  STS [R17+0x34], R10 ;  /* 0x0000340a11007388 */ /* 0x000fe20000000800 */
[----:B0-----:R-:W-:-:S03]  /*20b0*/  IADD3 R29, PT, PT, R15, 0x18, R18 ;  /* 0x000000180f1d7810 */ /* 0x001fc60007ffe012 */
[----:B------:R0:W-:Y:S02]  /*20c0*/  STS [R17+0x3c], R11 ;  /* 0x00003c0b11007388 */ /* 0x0001e40000000800 */
[----:B0-----:R-:W-:Y:S02]  /*20d0*/  IMAD.WIDE R10, R29, 0x4, R6 ;  /* 0x000000041d0a7825 */ /* 0x001fe400078e0206 */
[----:B------:R-:W-:Y:S04]  /*20e0*/  STS [R17+0x38], R28 ;  /* 0x0000381c11007388 */ /* 0x000fe80000000800 */
[----:B------:R-:W-:Y:S01]  /*20f0*/  LDS R28, [R17+0x58] ;  /* 0x00005800111c7984 */ /* 0x000fe20000000800 */
[----:B--2---:R-:W-:-:S03]  /*2100*/  FADD R26, R26, R19 ;  /* 0x000000131a1a7221 */ /* 0x004fc60000000000 */
[----:B------:R0:W2:Y:S04]  /*2110*/  LDG.E R19, desc[UR12][R8.64+0xc] ;  /* 0x00000c0c08137981 */ /* 0x0000a8000c1e1900 */
[----:B------:R-:W-:Y:S04]  /*2120*/  STS [R17+0x40], R26 ;  /* 0x0000401a11007388 */ /* 0x000fe80000000800 */
[----:B------:R-:W-:Y:S04]  /*2130*/  LDS R26, [R17+0x4c] ;  /* 0x00004c00111a7984 */ /* 0x000fe80000000800 */
[----:B0-----:R-:W0:Y:S04]  /*2140*/  LDS R8, [R17+0x48] ;  /* 0x0000480011087984 */ /* 0x001e280000000800 */
[----:B------:R-:W4:Y:S01]  /*2150*/  LDS R9, [R17+0x50] ;  /* 0x0000500011097984 */ /* 0x000f220000000800 */
[----:B---3--:R-:W-:-:S03]  /*2160*/  FADD R29, R24, R25 ;  /* 0x00000019181d7221 */ /* 0x008fc60000000000 */
[----:B------:R-:W3:Y:S04]  /*2170*/  LDG.E R24, desc[UR12][R10.64] ;  /* 0x0000000c0a187981 */ /* 0x000ee8000c1e1900 */
[----:B------:R-:W3:Y:S01]  /*2180*/  LDG.E R25, desc[UR12][R10.64+0x4] ;  /* 0x0000040c0a197981 */ /* 0x000ee2000c1e1900 */
[----:B0-----:R-:W-:Y:S01]  /*2190*/  FADD R23, R23, R8 ;  /* 0x0000000817177221 */ /* 0x001fe20000000000 */
[----:B------:R-:W-:Y:S02]  /*21a0*/  FADD R8, R27, R26 ;  /* 0x0000001a1b087221 */ /* 0x000fe40000000000 */
[----:B------:R-:W5:Y:S04]  /*21b0*/  LDS R27, [R17+0x54] ;  /* 0x00005400111b7984 */ /* 0x000f680000000800 */
[----:B------:R0:W-:Y:S04]  /*21c0*/  STS [R17+0x48], R23 ;  /* 0x0000481711007388 */ /* 0x0001e80000000800 */
[----:B------:R-:W-:Y:S04]  /*21d0*/  STS [R17+0x44], R29 ;  /* 0x0000441d11007388 */ /* 0x000fe80000000800 */
[----:B------:R-:W3:Y:S04]  /*21e0*/  LDG.E R26, desc[UR12][R10.64+0xc] ;  /* 0x00000c0c0a1a7981 */ /* 0x000ee8000c1e1900 */
[----:B0-----:R0:W3:Y:S04]  /*21f0*/  LDG.E R23, desc[UR12][R10.64+0x8] ;  /* 0x0000080c0a177981 */ /* 0x0010e8000c1e1900 */
[----:B------:R1:W-:Y:S04]  /*2200*/  STS [R17+0x4c], R8 ;  /* 0x00004c0811007388 */ /* 0x0003e80000000800 */
[----:B0-----:R-:W2:Y:S04]  /*2210*/  LDS R10, [R17+0x5c] ;  /* 0x00005c00110a7984 */ /* 0x001ea80000000800 */
[----:B------:R-:W3:Y:S01]  /*2220*/  LDS R11, [R17+0x60] ;  /* 0x00006000110b7984 */ /* 0x000ee20000000800 */
[----:B----4-:R-:W-:Y:S01]  /*2230*/  FADD R22, R22, R9 ;  /* 0x0000000916167221 */ /* 0x010fe20000000000 */
[----:B------:R-:W-:-:S05]  /*2240*/  IADD3 R9, PT, PT, R15, 0x1c, R18 ;  /* 0x0000001c0f097810 */ /* 0x000fca0007ffe012 */
[----:B-1----:R-:W-:Y:S01]  /*2250*/  IMAD.WIDE R8, R9, 0x4, R6 ;  /* 0x0000000409087825 */ /* 0x002fe200078e0206 */
[----:B------:R0:W-:Y:S03]  /*2260*/  STS [R17+0x50], R22 ;  /* 0x0000501611007388 */ /* 0x0001e60000000800 */
[----:B-----5:R-:W-:Y:S01]  /*2270*/  FADD R29, R20, R27 ;  /* 0x0000001b141d7221 */ /* 0x020fe20000000000 */
[----:B------:R-:W-:Y:S01]  /*2280*/  FADD R28, R21, R28 ;  /* 0x0000001c151c7221 */ /* 0x000fe20000000000 */
[----:B------:R-:W4:Y:S04]  /*2290*/  LDG.E R27, desc[UR12][R8.64] ;  /* 0x0000000c081b7981 */ /* 0x000f28000c1e1900 */
[----:B------:R-:W5:Y:S04]  /*22a0*/  LDG.E R21, desc[UR12][R8.64+0x4] ;  /* 0x0000040c08157981 */ /* 0x000f68000c1e1900 */
[----:B------:R-:W5:Y:S04]  /*22b0*/  LDG.E R20, desc[UR12][R8.64+0x8] ;  /* 0x0000080c08147981 */ /* 0x000f68000c1e1900 */
[----:B0-----:R0:W5:Y:S04]  /*22c0*/  LDG.E R22, desc[UR12][R8.64+0xc] ;  /* 0x00000c0c08167981 */ /* 0x001168000c1e1900 */
[----:B------:R-:W-:Y:S04]  /*22d0*/  STS [R17+0x54], R29 ;  /* 0x0000541d11007388 */ /* 0x000fe80000000800 */
[----:B------:R-:W-:Y:S04]  /*22e0*/  LDS R29, [R17+0x6c] ;  /* 0x00006c00111d7984 */ /* 0x000fe80000000800 */
[----:B0-----:R-:W-:Y:S04]  /*22f0*/  LDS R8, [R17+0x70] ;  /* 0x0000700011087984 */ /* 0x001fe80000000800 */
[----:B------:R-:W-:Y:S01]  /*2300*/  LDS R9, [R17+0x7c] ;  /* 0x00007c0011097984 */ /* 0x000fe20000000800 */
[----:B------:R-:W-:-:S03]  /*2310*/  IADD3 R18, PT, PT, R18, 0x20, RZ ;  /* 0x0000002012127810 */ /* 0x000fc60007ffe0ff */
[----:B------:R-:W-:Y:S01]  /*2320*/  STS [R17+0x58], R28 ;  /* 0x0000581c11007388 */ /* 0x000fe20000000800 */
[----:B------:R-:W-:Y:S01]  /*2330*/  ISETP.NE.AND P0, PT, R18, 0x12c, PT ;  /* 0x0000012c1200780c */ /* 0x000fe20003f05270 */
[----:B--2---:R-:W-:Y:S02]  /*2340*/  FADD R19, R19, R10 ;  /* 0x0000000a13137221 */ /* 0x004fe40000000000 */
[----:B------:R-:W0:Y:S01]  /*2350*/  LDS R10, [R17+0x64] ;  /* 0x00006400110a7984 */ /* 0x000e220000000800 */
[----:B---3--:R-:W-:-:S03]  /*2360*/  FADD R24, R24, R11 ;  /* 0x0000000b18187221 */ /* 0x008fc60000000000 */
[----:B------:R-:W1:Y:S01]  /*2370*/  LDS R11, [R17+0x68] ;  /* 0x00006800110b7984 */ /* 0x000e620000000800 */
[----:B0-----:R-:W-:-:S03]  /*2380*/  FADD R25, R25, R10 ;  /* 0x0000000a19197221 */ /* 0x001fc60000000000 */
[----:B------:R-:W5:Y:S01]  /*2390*/  LDS R10, [R17+0x74] ;  /* 0x00007400110a7984 */ /* 0x000f620000000800 */
[----:B-1----:R-:W-:-:S03]  /*23a0*/  FADD R23, R23, R11 ;  /* 0x0000000b17177221 */ /* 0x002fc60000000000 */
[----:B------:R-:W0:Y:S01]  /*23b0*/  LDS R11, [R17+0x78] ;  /* 0x00007800110b7984 */ /* 0x000e220000000800 */
[----:B------:R-:W-:-:S03]  /*23c0*/  FADD R26, R26, R29 ;  /* 0x0000001d1a1a7221 */ /* 0x000fc60000000000 */
[----:B------:R1:W-:Y:S04]  /*23d0*/  STS [R17+0x5c], R19 ;  /* 0x00005c1311007388 */ /* 0x0003e80000000800 */
[----:B------:R1:W-:Y:S04]  /*23e0*/  STS [R17+0x60], R24 ;  /* 0x0000601811007388 */ /* 0x0003e80000000800 */
[----:B------:R1:W-:Y:S04]  /*23f0*/  STS [R17+0x64], R25 ;  /* 0x0000641911007388 */ /* 0x0003e80000000800 */
[----:B------:R1:W-:Y:S04]  /*2400*/  STS [R17+0x68], R23 ;  /* 0x0000681711007388 */ /* 0x0003e80000000800 */
[----:B------:R1:W-:Y:S01]  /*2410*/  STS [R17+0x6c], R26 ;  /* 0x00006c1a11007388 */ /* 0x0003e20000000800 */
[----:B----4-:R-:W-:Y:S01]  /*2420*/  FADD R8, R27, R8 ;  /* 0x000000081b087221 */ /* 0x010fe20000000000 */
[----:B-----5:R-:W-:-:S04]  /*2430*/  FADD R10, R21, R10 ;  /* 0x0000000a150a7221 */ /* 0x020fc80000000000 */
[----:B------:R1:W-:Y:S01]  /*2440*/  STS [R17+0x70], R8 ;  /* 0x0000700811007388 */ /* 0x0003e20000000800 */
[----:B------:R-:W-:Y:S01]  /*2450*/  FADD R22, R22, R9 ;  /* 0x0000000916167221 */ /* 0x000fe20000000000 */
[----:B0-----:R-:W-:Y:S02]  /*2460*/  FADD R20, R20, R11 ;  /* 0x0000000b14147221 */ /* 0x001fe40000000000 */
[----:B------:R1:W-:Y:S04]  /*2470*/  STS [R17+0x74], R10 ;  /* 0x0000740a11007388 */ /* 0x0003e80000000800 */
[----:B------:R1:W-:Y:S04]  /*2480*/  STS [R17+0x78], R20 ;  /* 0x0000781411007388 */ /* 0x0003e80000000800 */
[----:B------:R1:W-:Y:S01]  /*2490*/  STS [R17+0x7c], R22 ;  /* 0x00007c1611007388 */ /* 0x0003e20000000800 */
[----:B------:R-:W-:Y:S05]  /*24a0*/  @P0 BRA `(.L_x_8) ;  /* 0xfffffff400b00947 */ /* 0x000fea000383ffff */
.L_x_6:
[----:B------:R-:W3:Y:S01]  /*24b0*/  LDCU UR10, c[0x0][0x3a0] ;  /* 0x00007400ff0a77ac */ /* 0x000ee20008000800 */
[----:B-12---:R-:W-:-:S04]  /*24c0*/  IADD3 R10, PT, PT, R16, 0x1, RZ ;  /* 0x00000001100a7810 */ /* 0x006fc80007ffe0ff */
[----:B---3--:R-:W-:-:S13]  /*24d0*/  ISETP.GE.AND P0, PT, R10, UR10, PT ;  /* 0x0000000a0a007c0c */ /* 0x008fda000bf06270 */
[----:B------:R-:W-:Y:S05]  /*24e0*/  @!P0 BRA `(.L_x_9) ;  /* 0xffffffe400048947 */ /* 0x000fea000383ffff */
.L_x_5:
[----:B------:R-:W-:Y:S02]  /*24f0*/  UISETP.GE.AND UP0, UPT, UR4, 0x1, UPT ;  /* 0x000000010400788c */ /* 0x000fe4000bf06270 */
[----:B------:R-:W-:-:S07]  /*2500*/  MOV R6, UR4 ;  /* 0x0000000400067c02 */ /* 0x000fce0008000f00 */
[----:B------:R-:W-:Y:S05]  /*2510*/  BRA.U !UP0, `(.L_x_4) ;  /* 0x00000001084c7547 */ /* 0x000fea000b800000 */
[----:B------:R-:W1:Y:S01]  /*2520*/  I2F.U32.RP R4, R6 ;  /* 0x0000000600047306 */ /* 0x000e620000209000 */
[----:B------:R-:W-:-:S07]  /*2530*/  ISETP.NE.U32.AND P2, PT, R6, RZ, PT ;  /* 0x000000ff0600720c */ /* 0x000fce0003f45070 */
[----:B-1----:R-:W1:Y:S02]  /*2540*/  MUFU.RCP R4, R4 ;  /* 0x0000000400047308 */ /* 0x002e640000001000 */
[----:B-1----:R-:W-:-:S06]  /*2550*/  IADD3 R2, PT, PT, R4, 0xffffffe, RZ ;  /* 0x0ffffffe04027810 */ /* 0x002fcc0007ffe0ff */
[----:B------:R1:W2:Y:S02]  /*2560*/  F2I.FTZ.U32.TRUNC.NTZ R3, R2 ;  /* 0x0000000200037305 */ /* 0x0002a4000021f000 */
[----:B-1----:R-:W-:Y:S01]  /*2570*/  HFMA2 R2, -RZ, RZ, 0, 0 ;  /* 0x00000000ff027431 */ /* 0x002fe200000001ff */
[----:B--2---:R-:W-:-:S05]  /*2580*/  IADD3 R5, PT, PT, RZ, -R3, RZ ;  /* 0x80000003ff057210 */ /* 0x004fca0007ffe0ff */
[----:B------:R-:W-:-:S04]  /*2590*/  IMAD R5, R5, R6, RZ ;  /* 0x0000000605057224 */ /* 0x000fc800078e02ff */
[----:B------:R-:W-:-:S06]  /*25a0*/  IMAD.HI.U32 R3, R3, R5, R2 ;  /* 0x0000000503037227 */ /* 0x000fcc00078e0002 */
[----:B------:R-:W-:-:S05]  /*25b0*/  IMAD.HI.U32 R3, R3, 0x3e8, RZ ;  /* 0x000003e803037827 */ /* 0x000fca00078e00ff */
[----:B------:R-:W-:-:S05]  /*25c0*/  IADD3 R5, PT, PT, -R3, RZ, RZ ;  /* 0x000000ff03057210 */ /* 0x000fca0007ffe1ff */
[----:B------:R-:W-:-:S05]  /*25d0*/  IMAD R5, R6, R5, 0x3e8 ;  /* 0x000003e806057424 */ /* 0x000fca00078e0205 */
[----:B------:R-:W-:-:S13]  /*25e0*/  ISETP.GE.U32.AND P0, PT, R5, R6, PT ;  /* 0x000000060500720c */ /* 0x000fda0003f06070 */
[-C--:B------:R-:W-:Y:S02]  /*25f0*/  @P0 IADD3 R5, PT, PT, R5, -R6.reuse, RZ ;  /* 0x8000000605050210 */ /* 0x080fe40007ffe0ff */
[----:B------:R-:W-:Y:S02]  /*2600*/  @P0 IADD3 R3, PT, PT, R3, 0x1, RZ ;  /* 0x0000000103030810 */ /* 0x000fe40007ffe0ff */
[----:B------:R-:W-:-:S13]  /*2610*/  ISETP.GE.U32.AND P1, PT, R5, R6, PT ;  /* 0x000000060500720c */ /* 0x000fda0003f26070 */
[----:B------:R-:W-:Y:S02]  /*2620*/  @P1 IADD3 R3, PT, PT, R3, 0x1, RZ ;  /* 0x0000000103031810 */ /* 0x000fe40007ffe0ff */
[----:B------:R-:W-:-:S04]  /*2630*/  @!P2 LOP3.LUT R3, RZ, R6, RZ, 0x33, !PT ;  /* 0x00000006ff03a212 */ /* 0x000fc800078e33ff */
[----:B------:R-:W-:-:S07]  /*2640*/  I2FP.F32.U32 R13, R3 ;  /* 0x00000003000d7245 */ /* 0x000fce0000201000 */
.L_x_4:
[----:B------:R-:W-:Y:S05]  /*2650*/  BSYNC.RECONVERGENT B0 ;  /* 0x0000000000007941 */ /* 0x000fea0003800200 */
.L_x_3:
[----:B------:R-:W-:Y:S01]  /*2660*/  BAR.SYNC.DEFER_BLOCKING 0x0 ;  /* 0x0000000000007b1d */ /* 0x000fe20000010000 */
[----:B------:R-:W-:-:S05]  /*2670*/  I2FP.F32.S32 R3, R6 ;  /* 0x0000000600037245 */ /* 0x000fca0000201400 */
[----:B------:R-:W1:Y:S01]  /*2680*/  LDCU.64 UR4, c[0x0][0x380] ;  /* 0x00007000ff0477ac */ /* 0x000e620008000a00 */
[----:B------:R-:W2:Y:S01]  /*2690*/  LDCU.64 UR6, c[0x0][0x3b0] ;  /* 0x00007600ff0677ac */ /* 0x000ea20008000a00 */
[----:B0-----:R-:W-:Y:S01]  /*26a0*/  LDS R14, [R14] ;  /* 0x000000000e0e7984 */ /* 0x001fe20000000800 */
[----:B-1----:R-:W-:-:S03]  /*26b0*/  UIADD3 UR4, UP0, UPT, UR4, 0x20, URZ ;  /* 0x0000002004047890 */ /* 0x002fc6000ff1e0ff */
[----:B------:R-:W0:Y:S01]  /*26c0*/  LDS R5, [R12] ;  /* 0x000000000c057984 */ /* 0x000e220000000800 */
[----:B------:R-:W-:Y:S02]  /*26d0*/  UIADD3.X UR5, UPT, UPT, URZ, UR5, URZ, UP0, !UPT ;  /* 0x00000005ff057290 */ /* 0x000fe400087fe4ff */
[----:B------:R-:W-:Y:S01]  /*26e0*/  MOV R11, UR4 ;  /* 0x00000004000b7c02 */ /* 0x000fe20008000f00 */
[----:B------:R-:W-:Y:S01]  /*26f0*/  UMOV UR4, URZ ;  /* 0x000000ff00047c82 */ /* 0x000fe20008000000 */
[----:B0-----:R-:W-:Y:S01]  /*2700*/  FFMA R5, R14, R3, R5 ;  /* 0x000000030e057223 */ /* 0x001fe20000000005 */
[----:B------:R-:W-:Y:S01]  /*2710*/  IMAD.WIDE.U32 R2, R0, 0x4000, RZ ;  /* 0x0000400000027825 */ /* 0x000fe200078e00ff */
[----:B------:R-:W-:-:S03]  /*2720*/  MOV R14, UR5 ;  /* 0x00000005000e7c02 */ /* 0x000fc60008000f00 */
[----:B------:R-:W-:Y:S01]  /*2730*/  FMUL R13, R5, R13 ;  /* 0x0000000d050d7220 */ /* 0x000fe20000400000 */
[----:B------:R0:W-:Y:S01]  /*2740*/  STS [R12], R5 ;  /* 0x000000050c007388 */ /* 0x0001e20000000800 */
[----:B------:R-:W-:-:S04]  /*2750*/  LOP3.LUT R8, R2, 0x20, RZ, 0xfc, !PT ;  /* 0x0000002002087812 */ /* 0x000fc800078efcff */
[----:B--2---:R-:W-:-:S04]  /*2760*/  IADD3 R0, P0, PT, R8, UR6, RZ ;  /* 0x0000000608007c10 */ /* 0x004fc8000ff1e0ff */
[----:B------:R-:W-:Y:S02]  /*2770*/  IADD3.X R9, PT, PT, R3, UR7, RZ, P0, !PT ;  /* 0x0000000703097c10 */ /* 0x000fe400087fe4ff */
[----:B------:R-:W-:Y:S02]  /*2780*/  MOV R10, R0 ;  /* 0x00000000000a7202 */ /* 0x000fe40000000f00 */
[----:B0-----:R-:W-:-:S07]  /*2790*/  MOV R15, R9 ;  /* 0x00000009000f7202 */ /* 0x001fce0000000f00 */
.L_x_10:
[----:B------:R-:W-:Y:S02]  /*27a0*/  MOV R4, R11 ;  /* 0x0000000b00047202 */ /* 0x000fe40000000f00 */
[----:B------:R-:W-:-:S05]  /*27b0*/  MOV R5, R14 ;  /* 0x0000000e00057202 */ /* 0x000fca0000000f00 */
[----:B--2---:R-:W2:Y:S01]  /*27c0*/  LDG.E R6, desc[UR12][R4.64+-0x20] ;  /* 0xffffe00c04067981 */ /* 0x004ea2000c1e1900 */
[----:B------:R-:W-:Y:S01]  /*27d0*/  MOV R7, R15 ;  /* 0x0000000f00077202 */ /* 0x000fe20000000f00 */
[----:B--2---:R-:W-:Y:S01]  /*27e0*/  FMUL R11, R13, R6 ;  /* 0x000000060d0b7220 */ /* 0x004fe20000400000 */
[----:B------:R-:W-:-:S05]  /*27f0*/  MOV R6, R10 ;  /* 0x0000000a00067202 */ /* 0x000fca0000000f00 */
[----:B------:R0:W-:Y:S04]  /*2800*/  STG.E desc[UR12][R6.64+-0x20], R11 ;  /* 0xffffe00b06007986 */ /* 0x0001e8000c10190c */
[----:B------:R-:W2:Y:S02]  /*2810*/  LDG.E R10, desc[UR12][R4.64+-0x1c] ;  /* 0xffffe40c040a7981 */ /* 0x000ea4000c1e1900 */
[----:B--2---:R-:W-:-:S05]  /*2820*/  FMUL R15, R13, R10 ;  /* 0x0000000a0d0f7220 */ /* 0x004fca0000400000 */
[----:B------:R1:W-:Y:S04]  /*2830*/  STG.E desc[UR12][R6.64+-0x1c], R15 ;  /* 0xffffe40f06007986 */ /* 0x0003e8000c10190c */
[----:B------:R-:W2:Y:S02]  /*2840*/  LDG.E R10, desc[UR12][R4.64+-0x18] ;  /* 0xffffe80c040a7981 */ /* 0x000ea4000c1e1900 */
[----:B--2---:R-:W-:-:S05]  /*2850*/  FMUL R17, R13, R10 ;  /* 0x0000000a0d117220 */ /* 0x004fca0000400000 */
[----:B------:R2:W-:Y:S04]  /*2860*/  STG.E desc[UR12][R6.64+-0x18], R17 ;  /* 0xffffe81106007986 */ /* 0x0005e8000c10190c */
[----:B------:R-:W3:Y:S02]  /*2870*/  LDG.E R10, desc[UR12][R4.64+-0x14] ;  /* 0xffffec0c040a7981 */ /* 0x000ee4000c1e1900 */
[----:B---3--:R-:W-:-:S05]  /*2880*/  FMUL R19, R13, R10 ;  /* 0x0000000a0d137220 */ /* 0x008fca0000400000 */
[----:B------:R3:W-:Y:S04]  /*2890*/  STG.E desc[UR12][R6.64+-0x14], R19 ;  /* 0xffffec1306007986 */ /* 0x0007e8000c10190c */
[----:B------:R-:W0:Y:S02]  /*28a0*/  LDG.E R10, desc[UR12][R4.64+-0x10] ;  /* 0xfffff00c040a7981 */ /* 0x000e24000c1e1900 */
[----:B0-----:R-:W-:-:S05]  /*28b0*/  FMUL R11, R13, R10 ;  /* 0x0000000a0d0b7220 */ /* 0x001fca0000400000 */
[----:B------:R0:W-:Y:S04]  /*28c0*/  STG.E desc[UR12][R6.64+-0x10], R11 ;  /* 0xfffff00b06007986 */ /* 0x0001e8000c10190c */
[----:B------:R-:W1:Y:S02]  /*28d0*/  LDG.E R10, desc[UR12][R4.64+-0xc] ;  /* 0xfffff40c040a7981 */ /* 0x000e64000c1e1900 */
[----:B-1----:R-:W-:-:S05]  /*28e0*/  FMUL R15, R13, R10 ;  /* 0x0000000a0d0f7220 */ /* 0x002fca0000400000 */
        /* <DEDUP_REMOVED lines=18> */
[----:B------:R-:W-:Y:S04]  /*2a10*/  STG.E desc[UR12][R6.64+0xc], R19 ;  /* 0x00000c1306007986 */ /* 0x000fe8000c10190c */
        /* <DEDUP_REMOVED lines=9> */
[----:B------:R-:W3:Y:S01]  /*2ab0*/  LDG.E R10, desc[UR12][R4.64+0x1c] ;  /* 0x00001c0c040a7981 */ /* 0x000ee2000c1e1900 */
[----:B------:R-:W-:Y:S01]  /*2ac0*/  UIADD3 UR4, UPT, UPT, UR4, 0x10, URZ ;  /* 0x0000001004047890 */ /* 0x000fe2000fffe0ff */
[----:B0-----:R-:W-:-:S03]  /*2ad0*/  IADD3 R11, P0, PT, R4, 0x40, RZ ;  /* 0x00000040040b7810 */ /* 0x001fc60007f1e0ff */
[----:B------:R-:W-:Y:S01]  /*2ae0*/  UISETP.NE.AND UP0, UPT, UR4, 0x1000, UPT ;  /* 0x000010000400788c */ /* 0x000fe2000bf05270 */
[----:B------:R-:W-:Y:S01]  /*2af0*/  IADD3.X R14, PT, PT, RZ, R5, RZ, P0, !PT ;  /* 0x00000005ff0e7210 */ /* 0x000fe200007fe4ff */
[----:B---3--:R-:W-:Y:S01]  /*2b00*/  FMUL R19, R13, R10 ;  /* 0x0000000a0d137220 */ /* 0x008fe20000400000 */
[----:B------:R-:W-:-:S04]  /*2b10*/  IADD3 R10, P1, PT, R6, 0x40, RZ ;  /* 0x00000040060a7810 */ /* 0x000fc80007f3e0ff */
[----:B------:R2:W-:Y:S01]  /*2b20*/  STG.E desc[UR12][R6.64+0x1c], R19 ;  /* 0x00001c1306007986 */ /* 0x0005e2000c10190c */
[----:B-1----:R-:W-:Y:S01]  /*2b30*/  IADD3.X R15, PT, PT, RZ, R7, RZ, P1, !PT ;  /* 0x00000007ff0f7210 */ /* 0x002fe20000ffe4ff */
[----:B------:R-:W-:Y:S07]  /*2b40*/  BRA.U UP0, `(.L_x_10) ;  /* 0xfffffffd00147547 */ /* 0x000fee000b83ffff */
[----:B------:R-:W0:Y:S02]  /*2b50*/  LDCU.64 UR4, c[0x0][0x390] ;  /* 0x00007200ff0477ac */ /* 0x000e240008000a00 */
[----:B0-----:R-:W-:Y:S01]  /*2b60*/  IADD3 R8, P0, PT, R8, UR4, RZ ;  /* 0x0000000408087c10 */ /* 0x001fe2000ff1e0ff */
[----:B------:R-:W-:-:S03]  /*2b70*/  UMOV UR4, URZ ;  /* 0x000000ff00047c82 */ /* 0x000fc60008000000 */
[----:B------:R-:W-:-:S09]  /*2b80*/  IADD3.X R11, PT, PT, R3, UR5, RZ, P0, !PT ;  /* 0x00000005030b7c10 */ /* 0x000fd200087fe4ff */
.L_x_11:
[----:B------:R-:W-:Y:S01]  /*2b90*/  MOV R4, R0 ;  /* 0x0000000000047202 */ /* 0x000fe20000000f00 */
[----:B--23--:R-:W0:Y:S01]  /*2ba0*/  LDC.64 R6, c[0x0][0x3b8] ;  /* 0x0000ee00ff067b82 */ /* 0x00ce220000000a00 */
[----:B------:R-:W-:Y:S02]  /*2bb0*/  MOV R5, R9 ;  /* 0x0000000900057202 */ /* 0x000fe40000000f00 */
[----:B------:R-:W-:Y:S02]  /*2bc0*/  MOV R2, R8 ;  /* 0x0000000800027202 */ /* 0x000fe40000000f00 */
[----:B------:R-:W-:Y:S01]  /*2bd0*/  MOV R3, R11 ;  /* 0x0000000b00037202 */ /* 0x000fe20000000f00 */
[----:B------:R-:W0:Y:S04]  /*2be0*/  LDG.E R9, desc[UR12][R4.64+-0x20] ;  /* 0xffffe00c04097981 */ /* 0x000e28000c1e1900 */
[----:B------:R-:W2:Y:S01]  /*2bf0*/  LDG.E R0, desc[UR12][R2.64+-0x20] ;  /* 0xffffe00c02007981 */ /* 0x000ea2000c1e1900 */
[----:B0-----:R-:W-:-:S04]  /*2c00*/  FFMA R9, R9, R7, R6 ;  /* 0x0000000709097223 */ /* 0x001fc80000000006 */
[----:B--2---:R-:W-:Y:S02]  /*2c10*/  FADD R9, -R9, R0 ;  /* 0x0000000009097221 */ /* 0x004fe40000000100 */
[----:B------:R-:W2:Y:S04]  /*2c20*/  LDG.E R0, desc[UR12][R2.64+-0x1c] ;  /* 0xffffe40c02007981 */ /* 0x000ea8000c1e1900 */
[----:B------:R0:W-:Y:S04]  /*2c30*/  STG.E desc[UR12][R2.64+-0x20], R9 ;  /* 0xffffe00902007986 */ /* 0x0001e8000c10190c */
[----:B------:R-:W3:Y:S02]  /*2c40*/  LDG.E R11, desc[UR12][R4.64+-0x1c] ;  /* 0xffffe40c040b7981 */ /* 0x000ee4000c1e1900 */
[----:B---3--:R-:W-:-:S04]  /*2c50*/  FFMA R11, R11, R7, R6 ;  /* 0x000000070b0b7223 */ /* 0x008fc80000000006 */
        /* <DEDUP_REMOVED lines=8> */
[----:B0-----:R-:W4:Y:S02]  /*2ce0*/  LDG.E R9, desc[UR12][R4.64+-0x14] ;  /* 0xffffec0c04097981 */ /* 0x001f24000c1e1900 */
[----:B----4-:R-:W-:-:S04]  /*2cf0*/  FFMA R9, R9, R7, R6 ;  /* 0x0000000709097223 */ /* 0x010fc80000000006 */
[----:B--2---:R-:W-:Y:S02]  /*2d00*/  FADD R9, -R9, R0 ;  /* 0x0000000009097221 */ /* 0x004fe40000000100 */
[----:B------:R-:W2:Y:S04]  /*2d10*/  LDG.E R0, desc[UR12][R2.64+-0x10] ;  /* 0xfffff00c02007981 */ /* 0x000ea8000c1e1900 */
[----:B------:R0:W-:Y:S04]  /*2d20*/  STG.E desc[UR12][R2.64+-0x14], R9 ;  /* 0xffffec0902007986 */ /* 0x0001e8000c10190c */
[----:B-1----:R-:W4:Y:S02]  /*2d30*/  LDG.E R11, desc[UR12][R4.64+-0x10] ;  /* 0xfffff00c040b7981 */ /* 0x002f24000c1e1900 */
[----:B----4-:R-:W-:-:S04]  /*2d40*/  FFMA R11, R11, R7, R6 ;  /* 0x000000070b0b7223 */ /* 0x010fc80000000006 */
[----:B--2---:R-:W-:Y:S02]  /*2d50*/  FADD R11, -R11, R0 ;  /* 0x000000000b0b7221 */ /* 0x004fe40000000100 */
[----:B------:R-:W2:Y:S04]  /*2d60*/  LDG.E R0, desc[UR12][R2.64+-0xc] ;  /* 0xfffff40c02007981 */ /* 0x000ea8000c1e1900 */
[----:B------:R1:W-:Y:S04]  /*2d70*/  STG.E desc[UR12][R2.64+-0x10], R11 ;  /* 0xfffff00b02007986 */ /* 0x0003e8000c10190c */
[----:B---3--:R-:W3:Y:S02]  /*2d80*/  LDG.E R13, desc[UR12][R4.64+-0xc] ;  /* 0xfffff40c040d7981 */ /* 0x008ee4000c1e1900 */
        /* <DEDUP_REMOVED lines=49> */
[----:B0-----:R-:W4:Y:S01]  /*30a0*/  LDG.E R9, desc[UR12][R4.64+0x1c] ;  /* 0x00001c0c04097981 */ /* 0x001f22000c1e1900 */
[----:B------:R-:W-:-:S04]  /*30b0*/  UIADD3 UR4, UPT, UPT, UR4, 0x10, URZ ;  /* 0x0000001004047890 */ /* 0x000fc8000fffe0ff */
[----:B------:R-:W-:Y:S01]  /*30c0*/  UISETP.NE.AND UP0, UPT, UR4, 0x1000, UPT ;  /* 0x000010000400788c */ /* 0x000fe2000bf05270 */
[----:B------:R-:W-:-:S04]  /*30d0*/  IADD3 R8, P1, PT, R2, 0x40, RZ ;  /* 0x0000004002087810 */ /* 0x000fc80007f3e0ff */
[----:B-1----:R-:W-:Y:S01]  /*30e0*/  IADD3.X R11, PT, PT, RZ, R3, RZ, P1, !PT ;  /* 0x00000003ff0b7210 */ /* 0x002fe20000ffe4ff */
[----:B----4-:R-:W-:-:S04]  /*30f0*/  FFMA R9, R9, R7, R6 ;  /* 0x0000000709097223 */ /* 0x010fc80000000006 */
[----:B--2---:R-:W-:-:S05]  /*3100*/  FADD R7, -R9, R0 ;  /* 0x0000000009077221 */ /* 0x004fca0000000100 */
[----:B------:R3:W-:Y:S01]  /*3110*/  STG.E desc[UR12][R2.64+0x1c], R7 ;  /* 0x00001c0702007986 */ /* 0x0007e2000c10190c */
[----:B------:R-:W-:-:S04]  /*3120*/  IADD3 R0, P0, PT, R4, 0x40, RZ ;  /* 0x0000004004007810 */ /* 0x000fc80007f1e0ff */
[----:B------:R-:W-:Y:S01]  /*3130*/  IADD3.X R9, PT, PT, RZ, R5, RZ, P0, !PT ;  /* 0x00000005ff097210 */ /* 0x000fe200007fe4ff */
[----:B------:R-:W-:Y:S08]  /*3140*/  BRA.U UP0, `(.L_x_11) ;  /* 0xfffffff900907547 */ /* 0x000ff0000b83ffff */
[----:B------:R-:W-:Y:S05]  /*3150*/  EXIT ;  /* 0x000000000000794d */ /* 0x000fea0003800000 */
.L_x_12:
[----:B------:R-:W-:-:S00]  /*3160*/  BRA `(.L_x_12) ;  /* 0xfffffffc00fc7947 */ /* 0x000fc0000383ffff */
[----:B------:R-:W-:-:S00]  /*3170*/  NOP ;  /* 0x0000000000007918 */ /* 0x000fc00000000000 */
        /* <DEDUP_REMOVED lines=8> */
.L_x_13:


//--------------------- .nv.shared._Z23single_image_global_gpuPfiS_S_iS_S_ff --------------------------
	.section	.nv.shared._Z23single_image_global_gpuPfiS_S_iS_S_ff,"aw",@nobits
	.sectionflags	@""
	.align	4
.nv.shared._Z23single_image_global_gpuPfiS_S_iS_S_ff:
	.zero		3428


//--------------------- .nv.shared.reserved.0     --------------------------
	.section	.nv.shared.reserved.0,"aw",@nobits
	.weak		__nv_reservedSMEM_offset_0_alias
	.size		__nv_reservedSMEM_offset_0_alias, 0, 64
	.other		__nv_reservedSMEM_offset_0_alias,@"STO_CUDA_RESERVED_SHARED STV_DEFAULT"
__nv_reservedSMEM_offset_0_alias:
	.zero		0
	.zero		64


//--------------------- .nv.constant0._Z23single_image_global_gpuPfiS_S_iS_S_ff --------------------------
	.section	.nv.constant0._Z23single_image_global_gpuPfiS_S_iS_S_ff,"a",@progbits
	.sectionflags	@""
	.align	4
.nv.constant0._Z23single_image_global_gpuPfiS_S_iS_S_ff:
	.zero		960


//--------------------- SYMBOLS --------------------------

	.type		.nv.reservedSmem.offset0,@object
	.size		.nv.reservedSmem.offset0,0x4
	.type		.nv.reservedSmem.cap,@object
	.size		.nv.reservedSmem.cap,0x4
